	.target	sm_100a

	.elftype	@"ET_EXEC"


//--------------------- .note.nv.tkinfo           --------------------------
	.section	.note.nv.tkinfo,"",@"SHT_NOTE"
	.sectionflags	@"SHF_NOTE_NV_TKINFO"
	.tkinfo
        /*0018*/ 	.word	0x00000002
        /*0030*/ 	.string	""
        /*0030*/ 	.string	"ptxas"
        /*0030*/ 	.string	"Cuda compilation tools, release 13.0, V13.0.88"
        /*0030*/ 	.string	"Build cuda_13.0.r13.0/compiler.36424714_0"
        /*0030*/ 	.string	"-arch sm_100a -m 64 "



//--------------------- .note.nv.cuinfo           --------------------------
	.section	.note.nv.cuinfo,"",@"SHT_NOTE"
	.sectionflags	@"SHF_NOTE_NV_CUINFO"
        /*0018*/ 	.short	0x0002
        /*001a*/ 	.short	0x0064
        /*001c*/ 	.short	0x0082
	.zero		2


//--------------------- .nv.info                  --------------------------
	.section	.nv.info,"",@"SHT_CUDA_INFO"
	.align	4


	//----- nvinfo : EIATTR_REGCOUNT
	.align		4
        /*0000*/ 	.byte	0x04, 0x2f
        /*0002*/ 	.short	(.L_19 - .L_18)
	.align		4
.L_18:
        /*0004*/ 	.word	index@(_ZN7cutlass13device_kernelINS_4gemm6kernel13GemmUniversalIN4cute5tupleIJiiiiEEENS1_10collective13CollectiveMmaINS1_35MainloopSm100TmaUmmaWarpSpecializedILi17ELi2ELi4ENS5_IJNS4_1CILi1EEESB_SB_EEEEENS5_IJNSA_ILi64EEENSA_ILi128EEESE_EEENS_12float_e4m3_tENS5_IJlSB_lEEESH_SI_NS4_8TiledMMAINS4_8MMA_AtomIJNS4_10MMA_TraitsINS4_19SM100_MMA_F8F6F4_SSEJSH_SH_fSE_SF_NS4_17integral_constantINS4_4UMMA5MajorELSP_0EEESQ_NSN_INSO_7ScaleInELSR_0EEESS_EEEEEENS4_6LayoutISC_NS5_IJNSA_ILi0EEESW_SW_EEEEENS5_IJNS4_10UnderscoreESZ_SZ_EEEEENS4_13SM90_TMA_LOADENS4_14ComposedLayoutINS4_7SwizzleILi2ELi4ELi3EEENS4_18smem_ptr_flag_bitsILi8EEENSV_INS5_IJNSA_ILi8EEESE_EEENS5_IJSE_SB_EEEEEEEvNS4_8identityES12_S1C_vS1D_EENS_8epilogue10collective18CollectiveEpilogueINS1F_23Sm100TmaWarpSpecializedILi2ELi2ELi32ELb0ELb0EEEJSG_NS5_IJNSV_ISE_SB_EES1K_EEESH_SI_SH_SI_NS1F_6fusion15FusionCallbacksIS1J_NS1M_17LinearCombinationISH_fSH_fLNS_15FloatRoundStyleE2EEESG_S1L_JEEENS4_5SM1004TMEM4LOAD26SM100_TMEM_LOAD_16dp32b32xES12_S1C_NS4_39AutoVectorizingCopyWithAssumedAlignmentILi128EEENS4_14SM90_TMA_STOREES1C_S1X_S1X_EEEvvEEEEvNT_6ParamsE)
        /*0008*/ 	.word	0x00000080


	//----- nvinfo : EIATTR_FRAME_SIZE
	.align		4
.L_19:
        /*000c*/ 	.byte	0x04, 0x11
        /*000e*/ 	.short	(.L_21 - .L_20)
	.align		4
.L_20:
        /*0010*/ 	.word	index@($__internal_2_$__cuda_sm10x_tcgen05_guardrail_trap_unallocated_columns_being_dealloced)
        /*0014*/ 	.word	0x00000000


	//----- nvinfo : EIATTR_FRAME_SIZE
	.align		4
.L_21:
        /*0018*/ 	.byte	0x04, 0x11
        /*001a*/ 	.short	(.L_23 - .L_22)
	.align		4
.L_22:
        /*001c*/ 	.word	index@($__internal_1_$__cuda_sm10x_tcgen05_guardrail_trap_phase_invalid_during_alloc)
        /*0020*/ 	.word	0x00000000


	//----- nvinfo : EIATTR_FRAME_SIZE
	.align		4
.L_23:
        /*0024*/ 	.byte	0x04, 0x11
        /*0026*/ 	.short	(.L_25 - .L_24)
	.align		4
.L_24:
        /*0028*/ 	.word	index@($__internal_0_$__cuda_sm10x_tcgen05_guardrail_trap_col_being_dealloced_not_returned_by_alloc)
        /*002c*/ 	.word	0x00000000


	//----- nvinfo : EIATTR_FRAME_SIZE
	.align		4
.L_25:
        /*0030*/ 	.byte	0x04, 0x11
        /*0032*/ 	.short	(.L_27 - .L_26)
	.align		4
.L_26:
        /*0034*/ 	.word	index@(_ZN7cutlass13device_kernelINS_4gemm6kernel13GemmUniversalIN4cute5tupleIJiiiiEEENS1_10collective13CollectiveMmaINS1_35MainloopSm100TmaUmmaWarpSpecializedILi17ELi2ELi4ENS5_IJNS4_1CILi1EEESB_SB_EEEEENS5_IJNSA_ILi64EEENSA_ILi128EEESE_EEENS_12float_e4m3_tENS5_IJlSB_lEEESH_SI_NS4_8TiledMMAINS4_8MMA_AtomIJNS4_10MMA_TraitsINS4_19SM100_MMA_F8F6F4_SSEJSH_SH_fSE_SF_NS4_17integral_constantINS4_4UMMA5MajorELSP_0EEESQ_NSN_INSO_7ScaleInELSR_0EEESS_EEEEEENS4_6LayoutISC_NS5_IJNSA_ILi0EEESW_SW_EEEEENS5_IJNS4_10UnderscoreESZ_SZ_EEEEENS4_13SM90_TMA_LOADENS4_14ComposedLayoutINS4_7SwizzleILi2ELi4ELi3EEENS4_18smem_ptr_flag_bitsILi8EEENSV_INS5_IJNSA_ILi8EEESE_EEENS5_IJSE_SB_EEEEEEEvNS4_8identityES12_S1C_vS1D_EENS_8epilogue10collective18CollectiveEpilogueINS1F_23Sm100TmaWarpSpecializedILi2ELi2ELi32ELb0ELb0EEEJSG_NS5_IJNSV_ISE_SB_EES1K_EEESH_SI_SH_SI_NS1F_6fusion15FusionCallbacksIS1J_NS1M_17LinearCombinationISH_fSH_fLNS_15FloatRoundStyleE2EEESG_S1L_JEEENS4_5SM1004TMEM4LOAD26SM100_TMEM_LOAD_16dp32b32xES12_S1C_NS4_39AutoVectorizingCopyWithAssumedAlignmentILi128EEENS4_14SM90_TMA_STOREES1C_S1X_S1X_EEEvvEEEEvNT_6ParamsE)
        /*0038*/ 	.word	0x00000000


	//----- nvinfo : EIATTR_MIN_STACK_SIZE
	.align		4
.L_27:
        /*003c*/ 	.byte	0x04, 0x12
        /*003e*/ 	.short	(.L_29 - .L_28)
	.align		4
.L_28:
        /*0040*/ 	.word	index@(_ZN7cutlass13device_kernelINS_4gemm6kernel13GemmUniversalIN4cute5tupleIJiiiiEEENS1_10collective13CollectiveMmaINS1_35MainloopSm100TmaUmmaWarpSpecializedILi17ELi2ELi4ENS5_IJNS4_1CILi1EEESB_SB_EEEEENS5_IJNSA_ILi64EEENSA_ILi128EEESE_EEENS_12float_e4m3_tENS5_IJlSB_lEEESH_SI_NS4_8TiledMMAINS4_8MMA_AtomIJNS4_10MMA_TraitsINS4_19SM100_MMA_F8F6F4_SSEJSH_SH_fSE_SF_NS4_17integral_constantINS4_4UMMA5MajorELSP_0EEESQ_NSN_INSO_7ScaleInELSR_0EEESS_EEEEEENS4_6LayoutISC_NS5_IJNSA_ILi0EEESW_SW_EEEEENS5_IJNS4_10UnderscoreESZ_SZ_EEEEENS4_13SM90_TMA_LOADENS4_14ComposedLayoutINS4_7SwizzleILi2ELi4ELi3EEENS4_18smem_ptr_flag_bitsILi8EEENSV_INS5_IJNSA_ILi8EEESE_EEENS5_IJSE_SB_EEEEEEEvNS4_8identityES12_S1C_vS1D_EENS_8epilogue10collective18CollectiveEpilogueINS1F_23Sm100TmaWarpSpecializedILi2ELi2ELi32ELb0ELb0EEEJSG_NS5_IJNSV_ISE_SB_EES1K_EEESH_SI_SH_SI_NS1F_6fusion15FusionCallbacksIS1J_NS1M_17LinearCombinationISH_fSH_fLNS_15FloatRoundStyleE2EEESG_S1L_JEEENS4_5SM1004TMEM4LOAD26SM100_TMEM_LOAD_16dp32b32xES12_S1C_NS4_39AutoVectorizingCopyWithAssumedAlignmentILi128EEENS4_14SM90_TMA_STOREES1C_S1X_S1X_EEEvvEEEEvNT_6ParamsE)
        /*0044*/ 	.word	0x00000000
.L_29:


//--------------------- .nv.compat                --------------------------
	.section	.nv.compat,"",@"SHT_CUDA_COMPAT_INFO"
	.align	4
        /*0000*/ 	.byte	0x02, 0x09, 0x01, 0x00, 0x02, 0x02, 0x02, 0x00, 0x02, 0x05, 0x05, 0x00, 0x03, 0x07, 0x01, 0x01
        /*0010*/ 	.byte	0x02, 0x03, 0x01, 0x00, 0x02, 0x06, 0x01, 0x00, 0x04, 0x0b, 0x08, 0x00, 0x09, 0x00, 0x00, 0x00
        /*0020*/ 	.byte	0x00, 0x00, 0x00, 0x00


//--------------------- .nv.info._ZN7cutlass13device_kernelINS_4gemm6kernel13GemmUniversalIN4cute5tupleIJiiiiEEENS1_10collective13CollectiveMmaINS1_35MainloopSm100TmaUmmaWarpSpecializedILi17ELi2ELi4ENS5_IJNS4_1CILi1EEESB_SB_EEEEENS5_IJNSA_ILi64EEENSA_ILi128EEESE_EEENS_12float_e4m3_tENS5_IJlSB_lEEESH_SI_NS4_8TiledMMAINS4_8MMA_AtomIJNS4_10MMA_TraitsINS4_19SM100_MMA_F8F6F4_SSEJSH_SH_fSE_SF_NS4_17integral_constantINS4_4UMMA5MajorELSP_0EEESQ_NSN_INSO_7ScaleInELSR_0EEESS_EEEEEENS4_6LayoutISC_NS5_IJNSA_ILi0EEESW_SW_EEEEENS5_IJNS4_10UnderscoreESZ_SZ_EEEEENS4_13SM90_TMA_LOADENS4_14ComposedLayoutINS4_7SwizzleILi2ELi4ELi3EEENS4_18smem_ptr_flag_bitsILi8EEENSV_INS5_IJNSA_ILi8EEESE_EEENS5_IJSE_SB_EEEEEEEvNS4_8identityES12_S1C_vS1D_EENS_8epilogue10collective18CollectiveEpilogueINS1F_23Sm100TmaWarpSpecializedILi2ELi2ELi32ELb0ELb0EEEJSG_NS5_IJNSV_ISE_SB_EES1K_EEESH_SI_SH_SI_NS1F_6fusion15FusionCallbacksIS1J_NS1M_17LinearCombinationISH_fSH_fLNS_15FloatRoundStyleE2EEESG_S1L_JEEENS4_5SM1004TMEM4LOAD26SM100_TMEM_LOAD_16dp32b32xES12_S1C_NS4_39AutoVectorizingCopyWithAssumedAlignmentILi128EEENS4_14SM90_TMA_STOREES1C_S1X_S1X_EEEvvEEEEvNT_6ParamsE --------------------------
	.section	.nv.info._ZN7cutlass13device_kernelINS_4gemm6kernel13GemmUniversalIN4cute5tupleIJiiiiEEENS1_10collective13CollectiveMmaINS1_35MainloopSm100TmaUmmaWarpSpecializedILi17ELi2ELi4ENS5_IJNS4_1CILi1EEESB_SB_EEEEENS5_IJNSA_ILi64EEENSA_ILi128EEESE_EEENS_12float_e4m3_tENS5_IJlSB_lEEESH_SI_NS4_8TiledMMAINS4_8MMA_AtomIJNS4_10MMA_TraitsINS4_19SM100_MMA_F8F6F4_SSEJSH_SH_fSE_SF_NS4_17integral_constantINS4_4UMMA5MajorELSP_0EEESQ_NSN_INSO_7ScaleInELSR_0EEESS_EEEEEENS4_6LayoutISC_NS5_IJNSA_ILi0EEESW_SW_EEEEENS5_IJNS4_10UnderscoreESZ_SZ_EEEEENS4_13SM90_TMA_LOADENS4_14ComposedLayoutINS4_7SwizzleILi2ELi4ELi3EEENS4_18smem_ptr_flag_bitsILi8EEENSV_INS5_IJNSA_ILi8EEESE_EEENS5_IJSE_SB_EEEEEEEvNS4_8identityES12_S1C_vS1D_EENS_8epilogue10collective18CollectiveEpilogueINS1F_23Sm100TmaWarpSpecializedILi2ELi2ELi32ELb0ELb0EEEJSG_NS5_IJNSV_ISE_SB_EES1K_EEESH_SI_SH_SI_NS1F_6fusion15FusionCallbacksIS1J_NS1M_17LinearCombinationISH_fSH_fLNS_15FloatRoundStyleE2EEESG_S1L_JEEENS4_5SM1004TMEM4LOAD26SM100_TMEM_LOAD_16dp32b32xES12_S1C_NS4_39AutoVectorizingCopyWithAssumedAlignmentILi128EEENS4_14SM90_TMA_STOREES1C_S1X_S1X_EEEvvEEEEvNT_6ParamsE,"",@"SHT_CUDA_INFO"
	.sectionflags	@""
	.align	4


	//----- nvinfo : EIATTR_CUDA_API_VERSION
	.align		4
        /*0000*/ 	.byte	0x04, 0x37
        /*0002*/ 	.short	(.L_31 - .L_30)
.L_30:
        /*0004*/ 	.word	0x00000082


	//----- nvinfo : EIATTR_KPARAM_INFO
	.align		4
.L_31:
        /*0008*/ 	.byte	0x04, 0x17
        /*000a*/ 	.short	(.L_33 - .L_32)
.L_32:
        /*000c*/ 	.word	0x00000000
        /*0010*/ 	.short	0x0000
        /*0012*/ 	.short	0x0000
        /*0014*/ 	.byte	0x00, 0xf0, 0x01, 0x20


	//----- nvinfo : EIATTR_AT_ENTRY_FRAGMENTS
	.align		4
.L_33:
        /*0018*/ 	.byte	0x04, 0x4f
        /*001a*/ 	.short	(.L_35 - .L_34)


	//   ....[0]....
.L_34:
        /*001c*/ 	.word	0x00000006


	//----- nvinfo : EIATTR_RESERVED_SMEM_USED
	.align		4
.L_35:
        /*0020*/ 	.byte	0x01, 0x41
	.zero		2


	//----- nvinfo : EIATTR_SPARSE_MMA_MASK
	.align		4
        /*0024*/ 	.byte	0x03, 0x50
        /*0026*/ 	.short	0x0000


	//----- nvinfo : EIATTR_TCGEN05_1CTA_USED
	.align		4
        /*0028*/ 	.byte	0x01, 0x51
	.zero		2


	//----- nvinfo : EIATTR_MAXREG_COUNT
	.align		4
        /*002c*/ 	.byte	0x03, 0x1b
        /*002e*/ 	.short	0x00ff


	//----- nvinfo : EIATTR_NUM_BARRIERS
	.align		4
        /*0030*/ 	.byte	0x02, 0x4c
        /*0032*/ 	.byte	0x07
	.zero		1


	//----- nvinfo : EIATTR_EXTERNS
	.align		4
        /*0034*/ 	.byte	0x04, 0x0f
        /*0036*/ 	.short	(.L_37 - .L_36)


	//   ....[0]....
	.align		4
.L_36:
        /*0038*/ 	.word	index@(__assertfail)


	//----- nvinfo : EIATTR_MERCURY_ISA_VERSION
	.align		4
.L_37:
        /*003c*/ 	.byte	0x03, 0x5f
        /*003e*/ 	.short	0x0101


	//----- nvinfo : EIATTR_INT_WARP_WIDE_INSTR_OFFSETS
	.align		4
        /*0040*/ 	.byte	0x04, 0x31
        /*0042*/ 	.short	(.L_39 - .L_38)


	//   ....[0]....
.L_38:
        /*0044*/ 	.word	0x00001f80


	//   ....[1]....
        /*0048*/ 	.word	0x000040a0


	//   ....[2]....
        /*004c*/ 	.word	0x000040c0


	//   ....[3]....
        /*0050*/ 	.word	0x000040f0


	//   ....[4]....
        /*0054*/ 	.word	0x00004a20


	//   ....[5]....
        /*0058*/ 	.word	0x00004a90


	//   ....[6]....
        /*005c*/ 	.word	0x00004c70


	//   ....[7]....
        /*0060*/ 	.word	0x00004dd0


	//----- nvinfo : EIATTR_COOP_GROUP_MASK_REGIDS
	.align		4
.L_39:
        /*0064*/ 	.byte	0x04, 0x29
        /*0066*/ 	.short	(.L_41 - .L_40)


	//   ....[0]....
.L_40:
        /*0068*/ 	.word	0xffffffff


	//   ....[1]....
        /*006c*/ 	.word	0xffffffff


	//   ....[2]....
        /*0070*/ 	.word	0xffffffff


	//   ....[3]....
        /*0074*/ 	.word	0xffffffff


	//   ....[4]....
        /*0078*/ 	.word	0xffffffff


	//   ....[5]....
        /*007c*/ 	.word	0xffffffff


	//   ....[6]....
        /*0080*/ 	.word	0xffffffff


	//   ....[7]....
        /*0084*/ 	.word	0xffffffff


	//   ....[8]....
        /*0088*/ 	.word	0xffffffff


	//   ....[9]....
        /*008c*/ 	.word	0xffffffff


	//   ....[10]....
        /*0090*/ 	.word	0xffffffff


	//   ....[11]....
        /*0094*/ 	.word	0xffffffff


	//   ....[12]....
        /*0098*/ 	.word	0xffffffff


	//----- nvinfo : EIATTR_COOP_GROUP_INSTR_OFFSETS
	.align		4
.L_41:
        /*009c*/ 	.byte	0x04, 0x28
        /*009e*/ 	.short	(.L_43 - .L_42)


	//   ....[0]....
.L_42:
        /*00a0*/ 	.word	0x00000090


	//   ....[1]....
        /*00a4*/ 	.word	0x000004d0


	//   ....[2]....
        /*00a8*/ 	.word	0x00000810


	//   ....[3]....
        /*00ac*/ 	.word	0x00000970


	//   ....[4]....
        /*00b0*/ 	.word	0x00000a70


	//   ....[5]....
        /*00b4*/ 	.word	0x00000be0


	//   ....[6]....
        /*00b8*/ 	.word	0x00000d80


	//   ....[7]....
        /*00bc*/ 	.word	0x00001e60


	//   ....[8]....
        /*00c0*/ 	.word	0x00003390


	//   ....[9]....
        /*00c4*/ 	.word	0x000035a0


	//   ....[10]....
        /*00c8*/ 	.word	0x000035d0


	//   ....[11]....
        /*00cc*/ 	.word	0x00003f80


	//   ....[12]....
        /*00d0*/ 	.word	0x000041b0


	//----- nvinfo : EIATTR_VRC_CTA_INIT_COUNT
	.align		4
.L_43:
        /*00d4*/ 	.byte	0x02, 0x4a
        /*00d6*/ 	.byte	0x80
	.zero		1


	//----- nvinfo : EIATTR_SYSCALL_OFFSETS
	.align		4
        /*00d8*/ 	.byte	0x04, 0x46
        /*00da*/ 	.short	(.L_45 - .L_44)


	//   ....[0]....
.L_44:
        /*00dc*/ 	.word	0x00005810


	//   ....[1]....
        /*00e0*/ 	.word	0x00005950


	//   ....[2]....
        /*00e4*/ 	.word	0x00006150


	//   ....[3]....
        /*00e8*/ 	.word	0x00006ee0


	//----- nvinfo : EIATTR_MBARRIER_INSTR_OFFSETS
	.align		4
.L_45:
        /*00ec*/ 	.byte	0x04, 0x39
        /*00ee*/ 	.short	(.L_47 - .L_46)


	//   ....[0]....
.L_46:
        /*00f0*/ 	.word	0x000005d0
        /*00f4*/ 	.word	0x000000ff
        /*00f8*/ 	.word	0x00000000
        /*00fc*/ 	.short	0x0100
        /*00fe*/ 	.byte	0x05
	.zero		1


	//   ....[1]....
        /*0100*/ 	.word	0x000005e0
        /*0104*/ 	.word	0x000000ff
        /*0108*/ 	.word	0x00000088
        /*010c*/ 	.short	0x0100
        /*010e*/ 	.byte	0x05
	.zero		1


	//   ....[2]....
        /*0110*/ 	.word	0x000005f0
        /*0114*/ 	.word	0x000000ff
        /*0118*/ 	.word	0x00000008
        /*011c*/ 	.short	0x0100
        /*011e*/ 	.byte	0x05
	.zero		1


	//   ....[3]....
        /*0120*/ 	.word	0x00000600
        /*0124*/ 	.word	0x000000ff
        /*0128*/ 	.word	0x00000090
        /*012c*/ 	.short	0x0100
        /*012e*/ 	.byte	0x05
	.zero		1


	//   ....[4]....
        /*0130*/ 	.word	0x00000610
        /*0134*/ 	.word	0x000000ff
        /*0138*/ 	.word	0x00000010
        /*013c*/ 	.short	0x0100
        /*013e*/ 	.byte	0x05
	.zero		1


	//   ....[5]....
        /*0140*/ 	.word	0x00000620
        /*0144*/ 	.word	0x000000ff
        /*0148*/ 	.word	0x00000098
        /*014c*/ 	.short	0x0100
        /*014e*/ 	.byte	0x05
	.zero		1


	//   ....[6]....
        /*0150*/ 	.word	0x00000630
        /*0154*/ 	.word	0x000000ff
        /*0158*/ 	.word	0x00000018
        /*015c*/ 	.short	0x0100
        /*015e*/ 	.byte	0x05
	.zero		1


	//   ....[7]....
        /*0160*/ 	.word	0x00000640
        /*0164*/ 	.word	0x000000ff
        /*0168*/ 	.word	0x000000a0
        /*016c*/ 	.short	0x0100
        /*016e*/ 	.byte	0x05
	.zero		1


	//   ....[8]....
        /*0170*/ 	.word	0x00000650
        /*0174*/ 	.word	0x000000ff
        /*0178*/ 	.word	0x00000020
        /*017c*/ 	.short	0x0100
        /*017e*/ 	.byte	0x05
	.zero		1


	//   ....[9]....
        /*0180*/ 	.word	0x00000660
        /*0184*/ 	.word	0x000000ff
        /*0188*/ 	.word	0x000000a8
        /*018c*/ 	.short	0x0100
        /*018e*/ 	.byte	0x05
	.zero		1


	//   ....[10]....
        /*0190*/ 	.word	0x00000670
        /*0194*/ 	.word	0x000000ff
        /*0198*/ 	.word	0x00000028
        /*019c*/ 	.short	0x0100
        /*019e*/ 	.byte	0x05
	.zero		1


	//   ....[11]....
        /*01a0*/ 	.word	0x00000680
        /*01a4*/ 	.word	0x000000ff
        /*01a8*/ 	.word	0x000000b0
        /*01ac*/ 	.short	0x0100
        /*01ae*/ 	.byte	0x05
	.zero		1


	//   ....[12]....
        /*01b0*/ 	.word	0x00000690
        /*01b4*/ 	.word	0x000000ff
        /*01b8*/ 	.word	0x00000030
        /*01bc*/ 	.short	0x0100
        /*01be*/ 	.byte	0x05
	.zero		1


	//   ....[13]....
        /*01c0*/ 	.word	0x000006a0
        /*01c4*/ 	.word	0x000000ff
        /*01c8*/ 	.word	0x000000b8
        /*01cc*/ 	.short	0x0100
        /*01ce*/ 	.byte	0x05
	.zero		1


	//   ....[14]....
        /*01d0*/ 	.word	0x000006b0
        /*01d4*/ 	.word	0x000000ff
        /*01d8*/ 	.word	0x00000038
        /*01dc*/ 	.short	0x0100
        /*01de*/ 	.byte	0x05
	.zero		1


	//   ....[15]....
        /*01e0*/ 	.word	0x000006c0
        /*01e4*/ 	.word	0x000000ff
        /*01e8*/ 	.word	0x000000c0
        /*01ec*/ 	.short	0x0100
        /*01ee*/ 	.byte	0x05
	.zero		1


	//   ....[16]....
        /*01f0*/ 	.word	0x000006d0
        /*01f4*/ 	.word	0x000000ff
        /*01f8*/ 	.word	0x00000040
        /*01fc*/ 	.short	0x0100
        /*01fe*/ 	.byte	0x05
	.zero		1


	//   ....[17]....
        /*0200*/ 	.word	0x000006e0
        /*0204*/ 	.word	0x000000ff
        /*0208*/ 	.word	0x000000c8
        /*020c*/ 	.short	0x0100
        /*020e*/ 	.byte	0x05
	.zero		1


	//   ....[18]....
        /*0210*/ 	.word	0x000006f0
        /*0214*/ 	.word	0x000000ff
        /*0218*/ 	.word	0x00000048
        /*021c*/ 	.short	0x0100
        /*021e*/ 	.byte	0x05
	.zero		1


	//   ....[19]....
        /*0220*/ 	.word	0x00000700
        /*0224*/ 	.word	0x000000ff
        /*0228*/ 	.word	0x000000d0
        /*022c*/ 	.short	0x0100
        /*022e*/ 	.byte	0x05
	.zero		1


	//   ....[20]....
        /*0230*/ 	.word	0x00000710
        /*0234*/ 	.word	0x000000ff
        /*0238*/ 	.word	0x00000050
        /*023c*/ 	.short	0x0100
        /*023e*/ 	.byte	0x05
	.zero		1


	//   ....[21]....
        /*0240*/ 	.word	0x00000720
        /*0244*/ 	.word	0x000000ff
        /*0248*/ 	.word	0x000000d8
        /*024c*/ 	.short	0x0100
        /*024e*/ 	.byte	0x05
	.zero		1


	//   ....[22]....
        /*0250*/ 	.word	0x00000730
        /*0254*/ 	.word	0x000000ff
        /*0258*/ 	.word	0x00000058
        /*025c*/ 	.short	0x0100
        /*025e*/ 	.byte	0x05
	.zero		1


	//   ....[23]....
        /*0260*/ 	.word	0x00000740
        /*0264*/ 	.word	0x000000ff
        /*0268*/ 	.word	0x000000e0
        /*026c*/ 	.short	0x0100
        /*026e*/ 	.byte	0x05
	.zero		1


	//   ....[24]....
        /*0270*/ 	.word	0x00000750
        /*0274*/ 	.word	0x000000ff
        /*0278*/ 	.word	0x00000060
        /*027c*/ 	.short	0x0100
        /*027e*/ 	.byte	0x05
	.zero		1


	//   ....[25]....
        /*0280*/ 	.word	0x00000760
        /*0284*/ 	.word	0x000000ff
        /*0288*/ 	.word	0x000000e8
        /*028c*/ 	.short	0x0100
        /*028e*/ 	.byte	0x05
	.zero		1


	//   ....[26]....
        /*0290*/ 	.word	0x00000770
        /*0294*/ 	.word	0x000000ff
        /*0298*/ 	.word	0x00000068
        /*029c*/ 	.short	0x0100
        /*029e*/ 	.byte	0x05
	.zero		1


	//   ....[27]....
        /*02a0*/ 	.word	0x00000780
        /*02a4*/ 	.word	0x000000ff
        /*02a8*/ 	.word	0x000000f0
        /*02ac*/ 	.short	0x0100
        /*02ae*/ 	.byte	0x05
	.zero		1


	//   ....[28]....
        /*02b0*/ 	.word	0x00000790
        /*02b4*/ 	.word	0x000000ff
        /*02b8*/ 	.word	0x00000070
        /*02bc*/ 	.short	0x0100
        /*02be*/ 	.byte	0x05
	.zero		1


	//   ....[29]....
        /*02c0*/ 	.word	0x000007a0
        /*02c4*/ 	.word	0x000000ff
        /*02c8*/ 	.word	0x000000f8
        /*02cc*/ 	.short	0x0100
        /*02ce*/ 	.byte	0x05
	.zero		1


	//   ....[30]....
        /*02d0*/ 	.word	0x000007b0
        /*02d4*/ 	.word	0x000000ff
        /*02d8*/ 	.word	0x00000078
        /*02dc*/ 	.short	0x0100
        /*02de*/ 	.byte	0x05
	.zero		1


	//   ....[31]....
        /*02e0*/ 	.word	0x000007c0
        /*02e4*/ 	.word	0x000000ff
        /*02e8*/ 	.word	0x00000100
        /*02ec*/ 	.short	0x0100
        /*02ee*/ 	.byte	0x05
	.zero		1


	//   ....[32]....
        /*02f0*/ 	.word	0x000007d0
        /*02f4*/ 	.word	0x000000ff
        /*02f8*/ 	.word	0x00000080
        /*02fc*/ 	.short	0x0100
        /*02fe*/ 	.byte	0x05
	.zero		1


	//   ....[33]....
        /*0300*/ 	.word	0x000007e0
        /*0304*/ 	.word	0x000000ff
        /*0308*/ 	.word	0x00000108
        /*030c*/ 	.short	0x0100
        /*030e*/ 	.byte	0x05
	.zero		1


	//   ....[34]....
        /*0310*/ 	.word	0x00000920
        /*0314*/ 	.word	0x000000ff
        /*0318*/ 	.word	0x00000110
        /*031c*/ 	.short	0x0100
        /*031e*/ 	.byte	0x07
	.zero		1


	//   ....[35]....
        /*0320*/ 	.word	0x00000930
        /*0324*/ 	.word	0x000000ff
        /*0328*/ 	.word	0x00000120
        /*032c*/ 	.short	0x0100
        /*032e*/ 	.byte	0x07
	.zero		1


	//   ....[36]....
        /*0330*/ 	.word	0x00000940
        /*0334*/ 	.word	0x000000ff
        /*0338*/ 	.word	0x00000118
        /*033c*/ 	.short	0x0100
        /*033e*/ 	.byte	0x07
	.zero		1


	//   ....[37]....
        /*0340*/ 	.word	0x00000950
        /*0344*/ 	.word	0x000000ff
        /*0348*/ 	.word	0x00000128
        /*034c*/ 	.short	0x0100
        /*034e*/ 	.byte	0x07
	.zero		1


	//   ....[38]....
        /*0350*/ 	.word	0x00000a40
        /*0354*/ 	.word	0x000000ff
        /*0358*/ 	.word	0x00000130
        /*035c*/ 	.short	0x0100
        /*035e*/ 	.byte	0x05
	.zero		1


	//   ....[39]....
        /*0360*/ 	.word	0x00000a50
        /*0364*/ 	.word	0x000000ff
        /*0368*/ 	.word	0x00000138
        /*036c*/ 	.short	0x0100
        /*036e*/ 	.byte	0x05
	.zero		1


	//   ....[40]....
        /*0370*/ 	.word	0x00000b90
        /*0374*/ 	.word	0x000000ff
        /*0378*/ 	.word	0x00000140
        /*037c*/ 	.short	0x0100
        /*037e*/ 	.byte	0x05
	.zero		1


	//   ....[41]....
        /*0380*/ 	.word	0x00000ba0
        /*0384*/ 	.word	0x000000ff
        /*0388*/ 	.word	0x00000150
        /*038c*/ 	.short	0x0100
        /*038e*/ 	.byte	0x05
	.zero		1


	//   ....[42]....
        /*0390*/ 	.word	0x00000bb0
        /*0394*/ 	.word	0x000000ff
        /*0398*/ 	.word	0x00000148
        /*039c*/ 	.short	0x0100
        /*039e*/ 	.byte	0x05
	.zero		1


	//   ....[43]....
        /*03a0*/ 	.word	0x00000bc0
        /*03a4*/ 	.word	0x000000ff
        /*03a8*/ 	.word	0x00000158
        /*03ac*/ 	.short	0x0100
        /*03ae*/ 	.byte	0x05
	.zero		1


	//   ....[44]....
        /*03b0*/ 	.word	0x00000cf0
        /*03b4*/ 	.word	0x000000ff
        /*03b8*/ 	.word	0x00000160
        /*03bc*/ 	.short	0x0100
        /*03be*/ 	.byte	0x07
	.zero		1


	//   ....[45]....
        /*03c0*/ 	.word	0x00000d00
        /*03c4*/ 	.word	0x000000ff
        /*03c8*/ 	.word	0x00000180
        /*03cc*/ 	.short	0x0100
        /*03ce*/ 	.byte	0x07
	.zero		1


	//   ....[46]....
        /*03d0*/ 	.word	0x00000d10
        /*03d4*/ 	.word	0x000000ff
        /*03d8*/ 	.word	0x00000168
        /*03dc*/ 	.short	0x0100
        /*03de*/ 	.byte	0x07
	.zero		1


	//   ....[47]....
        /*03e0*/ 	.word	0x00000d20
        /*03e4*/ 	.word	0x000000ff
        /*03e8*/ 	.word	0x00000188
        /*03ec*/ 	.short	0x0100
        /*03ee*/ 	.byte	0x07
	.zero		1


	//   ....[48]....
        /*03f0*/ 	.word	0x00000d30
        /*03f4*/ 	.word	0x000000ff
        /*03f8*/ 	.word	0x00000170
        /*03fc*/ 	.short	0x0100
        /*03fe*/ 	.byte	0x07
	.zero		1


	//   ....[49]....
        /*0400*/ 	.word	0x00000d40
        /*0404*/ 	.word	0x000000ff
        /*0408*/ 	.word	0x00000190
        /*040c*/ 	.short	0x0100
        /*040e*/ 	.byte	0x07
	.zero		1


	//   ....[50]....
        /*0410*/ 	.word	0x00000d50
        /*0414*/ 	.word	0x000000ff
        /*0418*/ 	.word	0x00000178
        /*041c*/ 	.short	0x0100
        /*041e*/ 	.byte	0x07
	.zero		1


	//   ....[51]....
        /*0420*/ 	.word	0x00000d60
        /*0424*/ 	.word	0x000000ff
        /*0428*/ 	.word	0x00000198
        /*042c*/ 	.short	0x0100
        /*042e*/ 	.byte	0x07
	.zero		1


	//   ....[52]....
        /*0430*/ 	.word	0x00000e50
        /*0434*/ 	.word	0x000000ff
        /*0438*/ 	.word	0x000001a0
        /*043c*/ 	.short	0x0100
        /*043e*/ 	.byte	0x05
	.zero		1


	//   ....[53]....
        /*0440*/ 	.word	0x00000e60
        /*0444*/ 	.word	0x000000ff
        /*0448*/ 	.word	0x000001b0
        /*044c*/ 	.short	0x0100
        /*044e*/ 	.byte	0x05
	.zero		1


	//   ....[54]....
        /*0450*/ 	.word	0x00000e70
        /*0454*/ 	.word	0x000000ff
        /*0458*/ 	.word	0x000001a8
        /*045c*/ 	.short	0x0100
        /*045e*/ 	.byte	0x05
	.zero		1


	//   ....[55]....
        /*0460*/ 	.word	0x00000e80
        /*0464*/ 	.word	0x000000ff
        /*0468*/ 	.word	0x000001b8
        /*046c*/ 	.short	0x0100
        /*046e*/ 	.byte	0x05
	.zero		1


	//   ....[56]....
        /*0470*/ 	.word	0x00001760
        /*0474*/ 	.word	0x00000003
        /*0478*/ 	.word	0x000001b0
        /*047c*/ 	.short	0x010a
        /*047e*/ 	.byte	0xff
	.zero		1


	//   ....[57]....
        /*0480*/ 	.word	0x00001790
        /*0484*/ 	.word	0x00000003
        /*0488*/ 	.word	0x000001a0
        /*048c*/ 	.short	0x0101
        /*048e*/ 	.byte	0xff
	.zero		1


	//   ....[58]....
        /*0490*/ 	.word	0x00001860
        /*0494*/ 	.word	0x000000ff
        /*0498*/ 	.word	0x00000088
        /*049c*/ 	.short	0x010a
        /*049e*/ 	.byte	0x08
	.zero		1


	//   ....[59]....
        /*04a0*/ 	.word	0x00001900
        /*04a4*/ 	.word	0x000000ff
        /*04a8*/ 	.word	0x00000088
        /*04ac*/ 	.short	0x010a
        /*04ae*/ 	.byte	0x21
	.zero		1


	//   ....[60]....
        /*04b0*/ 	.word	0x00001a50
        /*04b4*/ 	.word	0x000000ff
        /*04b8*/ 	.word	0x00000088
        /*04bc*/ 	.short	0x010a
        /*04be*/ 	.byte	0x08
	.zero		1


	//   ....[61]....
        /*04c0*/ 	.word	0x00001b60
        /*04c4*/ 	.word	0x000000ff
        /*04c8*/ 	.word	0x00000138
        /*04cc*/ 	.short	0x0101
        /*04ce*/ 	.byte	0x04
	.zero		1


	//   ....[62]....
        /*04d0*/ 	.word	0x00001b80
        /*04d4*/ 	.word	0x000000ff
        /*04d8*/ 	.word	0x00000088
        /*04dc*/ 	.short	0x010a
        /*04de*/ 	.byte	0x08
	.zero		1


	//   ....[63]....
        /*04e0*/ 	.word	0x00001c00
        /*04e4*/ 	.word	0x000000ff
        /*04e8*/ 	.word	0x00000088
        /*04ec*/ 	.short	0x010a
        /*04ee*/ 	.byte	0x11
	.zero		1


	//   ....[64]....
        /*04f0*/ 	.word	0x00001d50
        /*04f4*/ 	.word	0x000000ff
        /*04f8*/ 	.word	0x00000088
        /*04fc*/ 	.short	0x010a
        /*04fe*/ 	.byte	0x08
	.zero		1


	//   ....[65]....
        /*0500*/ 	.word	0x00001e90
        /*0504*/ 	.word	0x00000002
        /*0508*/ 	.word	0x00000140
        /*050c*/ 	.short	0x010a
        /*050e*/ 	.byte	0xff
	.zero		1


	//   ....[66]....
        /*0510*/ 	.word	0x00001f50
        /*0514*/ 	.word	0x00000002
        /*0518*/ 	.word	0x00000000
        /*051c*/ 	.short	0x0101
        /*051e*/ 	.byte	0xff
	.zero		1


	//   ....[67]....
        /*0520*/ 	.word	0x000024b0
        /*0524*/ 	.word	0x000000ff
        /*0528*/ 	.word	0x00000000
        /*052c*/ 	.short	0x010a
        /*052e*/ 	.byte	0x05
	.zero		1


	//   ....[68]....
        /*0530*/ 	.word	0x00002540
        /*0534*/ 	.word	0x000000ff
        /*0538*/ 	.word	0x00000000
        /*053c*/ 	.short	0x010a
        /*053e*/ 	.byte	0x05
	.zero		1


	//   ....[69]....
        /*0540*/ 	.word	0x000025d0
        /*0544*/ 	.word	0x000000ff
        /*0548*/ 	.word	0x00000000
        /*054c*/ 	.short	0x010a
        /*054e*/ 	.byte	0x05
	.zero		1


	//   ....[70]....
        /*0550*/ 	.word	0x00002660
        /*0554*/ 	.word	0x000000ff
        /*0558*/ 	.word	0x00000000
        /*055c*/ 	.short	0x010a
        /*055e*/ 	.byte	0x05
	.zero		1


	//   ....[71]....
        /*0560*/ 	.word	0x000026f0
        /*0564*/ 	.word	0x000000ff
        /*0568*/ 	.word	0x00000000
        /*056c*/ 	.short	0x010a
        /*056e*/ 	.byte	0x05
	.zero		1


	//   ....[72]....
        /*0570*/ 	.word	0x00002780
        /*0574*/ 	.word	0x000000ff
        /*0578*/ 	.word	0x00000000
        /*057c*/ 	.short	0x010a
        /*057e*/ 	.byte	0x05
	.zero		1


	//   ....[73]....
        /*0580*/ 	.word	0x00002810
        /*0584*/ 	.word	0x000000ff
        /*0588*/ 	.word	0x00000000
        /*058c*/ 	.short	0x010a
        /*058e*/ 	.byte	0x05
	.zero		1


	//   ....[74]....
        /*0590*/ 	.word	0x000028a0
        /*0594*/ 	.word	0x000000ff
        /*0598*/ 	.word	0x00000000
        /*059c*/ 	.short	0x010a
        /*059e*/ 	.byte	0x05
	.zero		1


	//   ....[75]....
        /*05a0*/ 	.word	0x00002930
        /*05a4*/ 	.word	0x000000ff
        /*05a8*/ 	.word	0x00000000
        /*05ac*/ 	.short	0x010a
        /*05ae*/ 	.byte	0x05
	.zero		1


	//   ....[76]....
        /*05b0*/ 	.word	0x000029c0
        /*05b4*/ 	.word	0x000000ff
        /*05b8*/ 	.word	0x00000000
        /*05bc*/ 	.short	0x010a
        /*05be*/ 	.byte	0x05
	.zero		1


	//   ....[77]....
        /*05c0*/ 	.word	0x00002a50
        /*05c4*/ 	.word	0x000000ff
        /*05c8*/ 	.word	0x00000000
        /*05cc*/ 	.short	0x010a
        /*05ce*/ 	.byte	0x05
	.zero		1


	//   ....[78]....
        /*05d0*/ 	.word	0x00002ae0
        /*05d4*/ 	.word	0x000000ff
        /*05d8*/ 	.word	0x00000000
        /*05dc*/ 	.short	0x010a
        /*05de*/ 	.byte	0x05
	.zero		1


	//   ....[79]....
        /*05e0*/ 	.word	0x00002b70
        /*05e4*/ 	.word	0x000000ff
        /*05e8*/ 	.word	0x00000000
        /*05ec*/ 	.short	0x010a
        /*05ee*/ 	.byte	0x05
	.zero		1


	//   ....[80]....
        /*05f0*/ 	.word	0x00002c00
        /*05f4*/ 	.word	0x000000ff
        /*05f8*/ 	.word	0x00000000
        /*05fc*/ 	.short	0x010a
        /*05fe*/ 	.byte	0x05
	.zero		1


	//   ....[81]....
        /*0600*/ 	.word	0x00002c90
        /*0604*/ 	.word	0x000000ff
        /*0608*/ 	.word	0x00000000
        /*060c*/ 	.short	0x010a
        /*060e*/ 	.byte	0x05
	.zero		1


	//   ....[82]....
        /*0610*/ 	.word	0x00002d20
        /*0614*/ 	.word	0x000000ff
        /*0618*/ 	.word	0x00000000
        /*061c*/ 	.short	0x010a
        /*061e*/ 	.byte	0x05
	.zero		1


	//   ....[83]....
        /*0620*/ 	.word	0x00002dc0
        /*0624*/ 	.word	0x00000000
        /*0628*/ 	.word	0x00000000
        /*062c*/ 	.short	0x010a
        /*062e*/ 	.byte	0xff
	.zero		1


	//   ....[84]....
        /*0630*/ 	.word	0x00002ee0
        /*0634*/ 	.word	0x00000000
        /*0638*/ 	.word	0x000001a0
        /*063c*/ 	.short	0x010a
        /*063e*/ 	.byte	0xff
	.zero		1


	//   ....[85]....
        /*0640*/ 	.word	0x00002f40
        /*0644*/ 	.word	0x00000004
        /*0648*/ 	.word	0x00000000
        /*064c*/ 	.short	0x0101
        /*064e*/ 	.byte	0xff
	.zero		1


	//   ....[86]....
        /*0650*/ 	.word	0x00002f60
        /*0654*/ 	.word	0x000000ff
        /*0658*/ 	.word	0x00000150
        /*065c*/ 	.short	0x010a
        /*065e*/ 	.byte	0x05
	.zero		1


	//   ....[87]....
        /*0660*/ 	.word	0x00003080
        /*0664*/ 	.word	0x00000000
        /*0668*/ 	.word	0x00000140
        /*066c*/ 	.short	0x010a
        /*066e*/ 	.byte	0xff
	.zero		1


	//   ....[88]....
        /*0670*/ 	.word	0x00003190
        /*0674*/ 	.word	0x00000000
        /*0678*/ 	.word	0x00000000
        /*067c*/ 	.short	0x0101
        /*067e*/ 	.byte	0xff
	.zero		1


	//   ....[89]....
        /*0680*/ 	.word	0x00003220
        /*0684*/ 	.word	0x000000ff
        /*0688*/ 	.word	0x00000150
        /*068c*/ 	.short	0x0106
        /*068e*/ 	.byte	0x05
	.zero		1


	//   ....[90]....
        /*0690*/ 	.word	0x00003240
        /*0694*/ 	.word	0x000000ff
        /*0698*/ 	.word	0x00000150
        /*069c*/ 	.short	0x010a
        /*069e*/ 	.byte	0x05
	.zero		1


	//   ....[91]....
        /*06a0*/ 	.word	0x000032d0
        /*06a4*/ 	.word	0x000000ff
        /*06a8*/ 	.word	0x00000150
        /*06ac*/ 	.short	0x0106
        /*06ae*/ 	.byte	0x04
	.zero		1


	//   ....[92]....
        /*06b0*/ 	.word	0x00003310
        /*06b4*/ 	.word	0x00000000
        /*06b8*/ 	.word	0x00000150
        /*06bc*/ 	.short	0x010a
        /*06be*/ 	.byte	0xff
	.zero		1


	//   ....[93]....
        /*06c0*/ 	.word	0x00003810
        /*06c4*/ 	.word	0x00000000
        /*06c8*/ 	.word	0x00000140
        /*06cc*/ 	.short	0x010a
        /*06ce*/ 	.byte	0xff
	.zero		1


	//   ....[94]....
        /*06d0*/ 	.word	0x00003910
        /*06d4*/ 	.word	0x00000003
        /*06d8*/ 	.word	0x00000000
        /*06dc*/ 	.short	0x0101
        /*06de*/ 	.byte	0xff
	.zero		1


	//   ....[95]....
        /*06e0*/ 	.word	0x00003920
        /*06e4*/ 	.word	0x000000ff
        /*06e8*/ 	.word	0x00000000
        /*06ec*/ 	.short	0x010a
        /*06ee*/ 	.byte	0x04
	.zero		1


	//   ....[96]....
        /*06f0*/ 	.word	0x000039a0
        /*06f4*/ 	.word	0x000000ff
        /*06f8*/ 	.word	0x00000180
        /*06fc*/ 	.short	0x010a
        /*06fe*/ 	.byte	0x08
	.zero		1


	//   ....[97]....
        /*0700*/ 	.word	0x00003a80
        /*0704*/ 	.word	0x000000ff
        /*0708*/ 	.word	0x00000000
        /*070c*/ 	.short	0x010a
        /*070e*/ 	.byte	0x07
	.zero		1


	//   ....[98]....
        /*0710*/ 	.word	0x00003bc0
        /*0714*/ 	.word	0x000000ff
        /*0718*/ 	.word	0x00000000
        /*071c*/ 	.short	0x010a
        /*071e*/ 	.byte	0x04
	.zero		1


	//   ....[99]....
        /*0720*/ 	.word	0x00003db0
        /*0724*/ 	.word	0x000000ff
        /*0728*/ 	.word	0x00000000
        /*072c*/ 	.short	0x010a
        /*072e*/ 	.byte	0x05
	.zero		1


	//   ....[100]....
        /*0730*/ 	.word	0x00003e40
        /*0734*/ 	.word	0x000000ff
        /*0738*/ 	.word	0x00000000
        /*073c*/ 	.short	0x010a
        /*073e*/ 	.byte	0x05
	.zero		1


	//   ....[101]....
        /*0740*/ 	.word	0x00003ed0
        /*0744*/ 	.word	0x000000ff
        /*0748*/ 	.word	0x00000000
        /*074c*/ 	.short	0x010a
        /*074e*/ 	.byte	0x05
	.zero		1


	//   ....[102]....
        /*0750*/ 	.word	0x00003f60
        /*0754*/ 	.word	0x000000ff
        /*0758*/ 	.word	0x00000000
        /*075c*/ 	.short	0x010a
        /*075e*/ 	.byte	0x07
	.zero		1


	//   ....[103]....
        /*0760*/ 	.word	0x000043c0
        /*0764*/ 	.word	0x00000000
        /*0768*/ 	.word	0x00000140
        /*076c*/ 	.short	0x010a
        /*076e*/ 	.byte	0xff
	.zero		1


	//   ....[104]....
        /*0770*/ 	.word	0x00004480
        /*0774*/ 	.word	0x00000000
        /*0778*/ 	.word	0x00000000
        /*077c*/ 	.short	0x0101
        /*077e*/ 	.byte	0xff
	.zero		1


	//   ....[105]....
        /*0780*/ 	.word	0x000047a0
        /*0784*/ 	.word	0x000000ff
        /*0788*/ 	.word	0x00000138
        /*078c*/ 	.short	0x010a
        /*078e*/ 	.byte	0x07
	.zero		1


	//   ....[106]....
        /*0790*/ 	.word	0x00004990
        /*0794*/ 	.word	0x000000ff
        /*0798*/ 	.word	0x00000120
        /*079c*/ 	.short	0x010a
        /*079e*/ 	.byte	0x07
	.zero		1


	//   ....[107]....
        /*07a0*/ 	.word	0x00004b60
        /*07a4*/ 	.word	0x000000ff
        /*07a8*/ 	.word	0x00000110
        /*07ac*/ 	.short	0x010b
        /*07ae*/ 	.byte	0x07
	.zero		1


	//   ....[108]....
        /*07b0*/ 	.word	0x00004bd0
        /*07b4*/ 	.word	0x000000ff
        /*07b8*/ 	.word	0x00000000
        /*07bc*/ 	.short	0x0101
        /*07be*/ 	.byte	0x08
	.zero		1


	//   ....[109]....
        /*07c0*/ 	.word	0x00004c00
        /*07c4*/ 	.word	0x000000ff
        /*07c8*/ 	.word	0x00000128
        /*07cc*/ 	.short	0x010a
        /*07ce*/ 	.byte	0x07
	.zero		1


	//   ....[110]....
        /*07d0*/ 	.word	0x00004e10
        /*07d4*/ 	.word	0x000000ff
        /*07d8*/ 	.word	0x00000118
        /*07dc*/ 	.short	0x010b
        /*07de*/ 	.byte	0x07
	.zero		1


	//   ....[111]....
        /*07e0*/ 	.word	0x00004e30
        /*07e4*/ 	.word	0x000000ff
        /*07e8*/ 	.word	0x00000000
        /*07ec*/ 	.short	0x0101
        /*07ee*/ 	.byte	0x0d
	.zero		1


	//   ....[112]....
        /*07f0*/ 	.word	0x00004e60
        /*07f4*/ 	.word	0x000000ff
        /*07f8*/ 	.word	0x00000120
        /*07fc*/ 	.short	0x010a
        /*07fe*/ 	.byte	0x07
	.zero		1


	//   ....[113]....
        /*0800*/ 	.word	0x00004ea0
        /*0804*/ 	.word	0x00000000
        /*0808*/ 	.word	0x00000128
        /*080c*/ 	.short	0x010a
        /*080e*/ 	.byte	0xff
	.zero		1


	//   ....[114]....
        /*0810*/ 	.word	0x000051e0
        /*0814*/ 	.word	0x00000000
        /*0818*/ 	.word	0x00000140
        /*081c*/ 	.short	0x010a
        /*081e*/ 	.byte	0xff
	.zero		1


	//   ....[115]....
        /*0820*/ 	.word	0x000052f0
        /*0824*/ 	.word	0x00000000
        /*0828*/ 	.word	0x00000000
        /*082c*/ 	.short	0x0101
        /*082e*/ 	.byte	0xff
	.zero		1


	//   ....[116]....
        /*0830*/ 	.word	0x00005d40
        /*0834*/ 	.word	0x00000000
        /*0838*/ 	.word	0x00000110
        /*083c*/ 	.short	0x010a
        /*083e*/ 	.byte	0xff
	.zero		1


	//   ....[117]....
        /*0840*/ 	.word	0x00005db0
        /*0844*/ 	.word	0x00000071
        /*0848*/ 	.word	0x00000160
        /*084c*/ 	.short	0x010a
        /*084e*/ 	.byte	0xff
	.zero		1


	//   ....[118]....
        /*0850*/ 	.word	0x00005e90
        /*0854*/ 	.word	0x00000000
        /*0858*/ 	.word	0x00000110
        /*085c*/ 	.short	0x010a
        /*085e*/ 	.byte	0xff
	.zero		1


	//   ....[119]....
        /*0860*/ 	.word	0x00005fd0
        /*0864*/ 	.word	0x00000000
        /*0868*/ 	.word	0x00000000
        /*086c*/ 	.short	0x0101
        /*086e*/ 	.byte	0xff
	.zero		1


	//   ....[120]....
        /*0870*/ 	.word	0x00006030
        /*0874*/ 	.word	0x00000071
        /*0878*/ 	.word	0x00000160
        /*087c*/ 	.short	0x010a
        /*087e*/ 	.byte	0xff
	.zero		1


	//   ....[121]....
        /*0880*/ 	.word	0x00006b80
        /*0884*/ 	.word	0x00000020
        /*0888*/ 	.word	0x00000110
        /*088c*/ 	.short	0x010a
        /*088e*/ 	.byte	0xff
	.zero		1


	//   ....[122]....
        /*0890*/ 	.word	0x00006c40
        /*0894*/ 	.word	0x00000020
        /*0898*/ 	.word	0x00000110
        /*089c*/ 	.short	0x010a
        /*089e*/ 	.byte	0xff
	.zero		1


	//   ....[123]....
        /*08a0*/ 	.word	0x00006d60
        /*08a4*/ 	.word	0x00000003
        /*08a8*/ 	.word	0x00000000
        /*08ac*/ 	.short	0x0101
        /*08ae*/ 	.byte	0xff
	.zero		1


	//   ....[124]....
        /*08b0*/ 	.word	0x000071a0
        /*08b4*/ 	.word	0x000000ff
        /*08b8*/ 	.word	0x00000000
        /*08bc*/ 	.short	0x0101
        /*08be*/ 	.byte	0x05
	.zero		1


	//   ....[125]....
        /*08c0*/ 	.word	0x000079e0
        /*08c4*/ 	.word	0x00000003
        /*08c8*/ 	.word	0x000001b0
        /*08cc*/ 	.short	0x010a
        /*08ce*/ 	.byte	0xff
	.zero		1


	//   ....[126]....
        /*08d0*/ 	.word	0x00007a40
        /*08d4*/ 	.word	0x00000002
        /*08d8*/ 	.word	0x00000088
        /*08dc*/ 	.short	0x010a
        /*08de*/ 	.byte	0xff
	.zero		1


	//   ....[127]....
        /*08e0*/ 	.word	0x00007aa0
        /*08e4*/ 	.word	0x00000002
        /*08e8*/ 	.word	0x00000088
        /*08ec*/ 	.short	0x010a
        /*08ee*/ 	.byte	0xff
	.zero		1


	//   ....[128]....
        /*08f0*/ 	.word	0x00007af0
        /*08f4*/ 	.word	0x00000002
        /*08f8*/ 	.word	0x00000140
        /*08fc*/ 	.short	0x010a
        /*08fe*/ 	.byte	0xff
	.zero		1


	//   ....[129]....
        /*0900*/ 	.word	0x00007b50
        /*0904*/ 	.word	0x00000000
        /*0908*/ 	.word	0x00000000
        /*090c*/ 	.short	0x010a
        /*090e*/ 	.byte	0xff
	.zero		1


	//   ....[130]....
        /*0910*/ 	.word	0x00007bb0
        /*0914*/ 	.word	0x00000000
        /*0918*/ 	.word	0x00000000
        /*091c*/ 	.short	0x010a
        /*091e*/ 	.byte	0xff
	.zero		1


	//   ....[131]....
        /*0920*/ 	.word	0x00007c10
        /*0924*/ 	.word	0x00000000
        /*0928*/ 	.word	0x00000000
        /*092c*/ 	.short	0x010a
        /*092e*/ 	.byte	0xff
	.zero		1


	//   ....[132]....
        /*0930*/ 	.word	0x00007c70
        /*0934*/ 	.word	0x00000000
        /*0938*/ 	.word	0x00000000
        /*093c*/ 	.short	0x010a
        /*093e*/ 	.byte	0xff
	.zero		1


	//   ....[133]....
        /*0940*/ 	.word	0x00007cd0
        /*0944*/ 	.word	0x00000000
        /*0948*/ 	.word	0x00000000
        /*094c*/ 	.short	0x010a
        /*094e*/ 	.byte	0xff
	.zero		1


	//   ....[134]....
        /*0950*/ 	.word	0x00007d30
        /*0954*/ 	.word	0x00000000
        /*0958*/ 	.word	0x00000000
        /*095c*/ 	.short	0x010a
        /*095e*/ 	.byte	0xff
	.zero		1


	//   ....[135]....
        /*0960*/ 	.word	0x00007d90
        /*0964*/ 	.word	0x00000000
        /*0968*/ 	.word	0x00000000
        /*096c*/ 	.short	0x010a
        /*096e*/ 	.byte	0xff
	.zero		1


	//   ....[136]....
        /*0970*/ 	.word	0x00007df0
        /*0974*/ 	.word	0x00000000
        /*0978*/ 	.word	0x00000000
        /*097c*/ 	.short	0x010a
        /*097e*/ 	.byte	0xff
	.zero		1


	//   ....[137]....
        /*0980*/ 	.word	0x00007e50
        /*0984*/ 	.word	0x00000000
        /*0988*/ 	.word	0x00000000
        /*098c*/ 	.short	0x010a
        /*098e*/ 	.byte	0xff
	.zero		1


	//   ....[138]....
        /*0990*/ 	.word	0x00007eb0
        /*0994*/ 	.word	0x00000000
        /*0998*/ 	.word	0x00000000
        /*099c*/ 	.short	0x010a
        /*099e*/ 	.byte	0xff
	.zero		1


	//   ....[139]....
        /*09a0*/ 	.word	0x00007f10
        /*09a4*/ 	.word	0x00000000
        /*09a8*/ 	.word	0x00000000
        /*09ac*/ 	.short	0x010a
        /*09ae*/ 	.byte	0xff
	.zero		1


	//   ....[140]....
        /*09b0*/ 	.word	0x00007f70
        /*09b4*/ 	.word	0x00000000
        /*09b8*/ 	.word	0x00000000
        /*09bc*/ 	.short	0x010a
        /*09be*/ 	.byte	0xff
	.zero		1


	//   ....[141]....
        /*09c0*/ 	.word	0x00007fd0
        /*09c4*/ 	.word	0x00000000
        /*09c8*/ 	.word	0x00000000
        /*09cc*/ 	.short	0x010a
        /*09ce*/ 	.byte	0xff
	.zero		1


	//   ....[142]....
        /*09d0*/ 	.word	0x00008030
        /*09d4*/ 	.word	0x00000000
        /*09d8*/ 	.word	0x00000000
        /*09dc*/ 	.short	0x010a
        /*09de*/ 	.byte	0xff
	.zero		1


	//   ....[143]....
        /*09e0*/ 	.word	0x00008090
        /*09e4*/ 	.word	0x00000000
        /*09e8*/ 	.word	0x00000000
        /*09ec*/ 	.short	0x010a
        /*09ee*/ 	.byte	0xff
	.zero		1


	//   ....[144]....
        /*09f0*/ 	.word	0x000080f0
        /*09f4*/ 	.word	0x00000000
        /*09f8*/ 	.word	0x00000000
        /*09fc*/ 	.short	0x010a
        /*09fe*/ 	.byte	0xff
	.zero		1


	//   ....[145]....
        /*0a00*/ 	.word	0x00008140
        /*0a04*/ 	.word	0x00000000
        /*0a08*/ 	.word	0x000001a0
        /*0a0c*/ 	.short	0x010a
        /*0a0e*/ 	.byte	0xff
	.zero		1


	//   ....[146]....
        /*0a10*/ 	.word	0x000081a0
        /*0a14*/ 	.word	0x00000000
        /*0a18*/ 	.word	0x00000150
        /*0a1c*/ 	.short	0x010a
        /*0a1e*/ 	.byte	0xff
	.zero		1


	//   ....[147]....
        /*0a20*/ 	.word	0x000081f0
        /*0a24*/ 	.word	0x00000000
        /*0a28*/ 	.word	0x00000140
        /*0a2c*/ 	.short	0x010a
        /*0a2e*/ 	.byte	0xff
	.zero		1


	//   ....[148]....
        /*0a30*/ 	.word	0x00008250
        /*0a34*/ 	.word	0x00000000
        /*0a38*/ 	.word	0x00000150
        /*0a3c*/ 	.short	0x010a
        /*0a3e*/ 	.byte	0xff
	.zero		1


	//   ....[149]....
        /*0a40*/ 	.word	0x000082a0
        /*0a44*/ 	.word	0x00000000
        /*0a48*/ 	.word	0x00000140
        /*0a4c*/ 	.short	0x010a
        /*0a4e*/ 	.byte	0xff
	.zero		1


	//   ....[150]....
        /*0a50*/ 	.word	0x00008300
        /*0a54*/ 	.word	0x00000003
        /*0a58*/ 	.word	0x00000180
        /*0a5c*/ 	.short	0x010a
        /*0a5e*/ 	.byte	0xff
	.zero		1


	//   ....[151]....
        /*0a60*/ 	.word	0x00008360
        /*0a64*/ 	.word	0x00000000
        /*0a68*/ 	.word	0x00000000
        /*0a6c*/ 	.short	0x010a
        /*0a6e*/ 	.byte	0xff
	.zero		1


	//   ....[152]....
        /*0a70*/ 	.word	0x000083c0
        /*0a74*/ 	.word	0x00000000
        /*0a78*/ 	.word	0x00000000
        /*0a7c*/ 	.short	0x010a
        /*0a7e*/ 	.byte	0xff
	.zero		1


	//   ....[153]....
        /*0a80*/ 	.word	0x00008420
        /*0a84*/ 	.word	0x00000000
        /*0a88*/ 	.word	0x00000000
        /*0a8c*/ 	.short	0x010a
        /*0a8e*/ 	.byte	0xff
	.zero		1


	//   ....[154]....
        /*0a90*/ 	.word	0x00008480
        /*0a94*/ 	.word	0x00000000
        /*0a98*/ 	.word	0x00000000
        /*0a9c*/ 	.short	0x010a
        /*0a9e*/ 	.byte	0xff
	.zero		1


	//   ....[155]....
        /*0aa0*/ 	.word	0x000084e0
        /*0aa4*/ 	.word	0x00000000
        /*0aa8*/ 	.word	0x00000000
        /*0aac*/ 	.short	0x010a
        /*0aae*/ 	.byte	0xff
	.zero		1


	//   ....[156]....
        /*0ab0*/ 	.word	0x00008530
        /*0ab4*/ 	.word	0x00000000
        /*0ab8*/ 	.word	0x00000140
        /*0abc*/ 	.short	0x010a
        /*0abe*/ 	.byte	0xff
	.zero		1


	//   ....[157]....
        /*0ac0*/ 	.word	0x00008590
        /*0ac4*/ 	.word	0x00000000
        /*0ac8*/ 	.word	0x00000138
        /*0acc*/ 	.short	0x010a
        /*0ace*/ 	.byte	0xff
	.zero		1


	//   ....[158]....
        /*0ad0*/ 	.word	0x000085f0
        /*0ad4*/ 	.word	0x00000003
        /*0ad8*/ 	.word	0x00000120
        /*0adc*/ 	.short	0x010a
        /*0ade*/ 	.byte	0xff
	.zero		1


	//   ....[159]....
        /*0ae0*/ 	.word	0x00008650
        /*0ae4*/ 	.word	0x00000003
        /*0ae8*/ 	.word	0x00000128
        /*0aec*/ 	.short	0x010a
        /*0aee*/ 	.byte	0xff
	.zero		1


	//   ....[160]....
        /*0af0*/ 	.word	0x000086b0
        /*0af4*/ 	.word	0x00000000
        /*0af8*/ 	.word	0x00000120
        /*0afc*/ 	.short	0x010a
        /*0afe*/ 	.byte	0xff
	.zero		1


	//   ....[161]....
        /*0b00*/ 	.word	0x00008700
        /*0b04*/ 	.word	0x00000000
        /*0b08*/ 	.word	0x00000140
        /*0b0c*/ 	.short	0x010a
        /*0b0e*/ 	.byte	0xff
	.zero		1


	//   ....[162]....
        /*0b10*/ 	.word	0x00008750
        /*0b14*/ 	.word	0x00000000
        /*0b18*/ 	.word	0x00000110
        /*0b1c*/ 	.short	0x010a
        /*0b1e*/ 	.byte	0xff
	.zero		1


	//   ....[163]....
        /*0b20*/ 	.word	0x000087a0
        /*0b24*/ 	.word	0x00000071
        /*0b28*/ 	.word	0x00000160
        /*0b2c*/ 	.short	0x010a
        /*0b2e*/ 	.byte	0xff
	.zero		1


	//   ....[164]....
        /*0b30*/ 	.word	0x000087f0
        /*0b34*/ 	.word	0x00000020
        /*0b38*/ 	.word	0x00000110
        /*0b3c*/ 	.short	0x010a
        /*0b3e*/ 	.byte	0xff
	.zero		1


	//----- nvinfo : EIATTR_NUM_MBARRIERS
	.align		4
.L_47:
        /*0b40*/ 	.byte	0x03, 0x38
        /*0b42*/ 	.short	0x0038


	//----- nvinfo : EIATTR_EXIT_INSTR_OFFSETS
	.align		4
        /*0b44*/ 	.byte	0x04, 0x1c
        /*0b46*/ 	.short	(.L_49 - .L_48)


	//   ....[0]....
.L_48:
        /*0b48*/ 	.word	0x00002df0


	//   ....[1]....
        /*0b4c*/ 	.word	0x000032e0


	//   ....[2]....
        /*0b50*/ 	.word	0x00003340


	//   ....[3]....
        /*0b54*/ 	.word	0x000041c0


	//   ....[4]....
        /*0b58*/ 	.word	0x00004ed0


	//   ....[5]....
        /*0b5c*/ 	.word	0x00004f10


	//   ....[6]....
        /*0b60*/ 	.word	0x000079d0


	//----- nvinfo : EIATTR_MAX_THREADS
	.align		4
.L_49:
        /*0b64*/ 	.byte	0x04, 0x05
        /*0b66*/ 	.short	(.L_51 - .L_50)
.L_50:
        /*0b68*/ 	.word	0x00000100
        /*0b6c*/ 	.word	0x00000001
        /*0b70*/ 	.word	0x00000001


	//----- nvinfo : EIATTR_CRS_STACK_SIZE
	.align		4
.L_51:
        /*0b74*/ 	.byte	0x04, 0x1e
        /*0b76*/ 	.short	(.L_53 - .L_52)
.L_52:
        /*0b78*/ 	.word	0x00000000


	//----- nvinfo : EIATTR_CBANK_PARAM_SIZE
	.align		4
.L_53:
        /*0b7c*/ 	.byte	0x03, 0x19
        /*0b7e*/ 	.short	0x0800


	//----- nvinfo : EIATTR_PARAM_CBANK
	.align		4
        /*0b80*/ 	.byte	0x04, 0x0a
        /*0b82*/ 	.short	(.L_55 - .L_54)
	.align		4
.L_54:
        /*0b84*/ 	.word	index@(.nv.constant0._ZN7cutlass13device_kernelINS_4gemm6kernel13GemmUniversalIN4cute5tupleIJiiiiEEENS1_10collective13CollectiveMmaINS1_35MainloopSm100TmaUmmaWarpSpecializedILi17ELi2ELi4ENS5_IJNS4_1CILi1EEESB_SB_EEEEENS5_IJNSA_ILi64EEENSA_ILi128EEESE_EEENS_12float_e4m3_tENS5_IJlSB_lEEESH_SI_NS4_8TiledMMAINS4_8MMA_AtomIJNS4_10MMA_TraitsINS4_19SM100_MMA_F8F6F4_SSEJSH_SH_fSE_SF_NS4_17integral_constantINS4_4UMMA5MajorELSP_0EEESQ_NSN_INSO_7ScaleInELSR_0EEESS_EEEEEENS4_6LayoutISC_NS5_IJNSA_ILi0EEESW_SW_EEEEENS5_IJNS4_10UnderscoreESZ_SZ_EEEEENS4_13SM90_TMA_LOADENS4_14ComposedLayoutINS4_7SwizzleILi2ELi4ELi3EEENS4_18smem_ptr_flag_bitsILi8EEENSV_INS5_IJNSA_ILi8EEESE_EEENS5_IJSE_SB_EEEEEEEvNS4_8identityES12_S1C_vS1D_EENS_8epilogue10collective18CollectiveEpilogueINS1F_23Sm100TmaWarpSpecializedILi2ELi2ELi32ELb0ELb0EEEJSG_NS5_IJNSV_ISE_SB_EES1K_EEESH_SI_SH_SI_NS1F_6fusion15FusionCallbacksIS1J_NS1M_17LinearCombinationISH_fSH_fLNS_15FloatRoundStyleE2EEESG_S1L_JEEENS4_5SM1004TMEM4LOAD26SM100_TMEM_LOAD_16dp32b32xES12_S1C_NS4_39AutoVectorizingCopyWithAssumedAlignmentILi128EEENS4_14SM90_TMA_STOREES1C_S1X_S1X_EEEvvEEEEvNT_6ParamsE)
        /*0b88*/ 	.short	0x0380
        /*0b8a*/ 	.short	0x0800


	//----- nvinfo : EIATTR_SW_WAR
	.align		4
.L_55:
        /*0b8c*/ 	.byte	0x04, 0x36
        /*0b8e*/ 	.short	(.L_57 - .L_56)
.L_56:
        /*0b90*/ 	.word	0x00000008
.L_57:


//--------------------- .nv.callgraph             --------------------------
	.section	.nv.callgraph,"",@"SHT_CUDA_CALLGRAPH"
	.align	4
	.sectionentsize	8
	.align		4
        /*0000*/ 	.word	0x00000000
	.align		4
        /*0004*/ 	.word	0xffffffff
	.align		4
        /*0008*/ 	.word	index@(_ZN7cutlass13device_kernelINS_4gemm6kernel13GemmUniversalIN4cute5tupleIJiiiiEEENS1_10collective13CollectiveMmaINS1_35MainloopSm100TmaUmmaWarpSpecializedILi17ELi2ELi4ENS5_IJNS4_1CILi1EEESB_SB_EEEEENS5_IJNSA_ILi64EEENSA_ILi128EEESE_EEENS_12float_e4m3_tENS5_IJlSB_lEEESH_SI_NS4_8TiledMMAINS4_8MMA_AtomIJNS4_10MMA_TraitsINS4_19SM100_MMA_F8F6F4_SSEJSH_SH_fSE_SF_NS4_17integral_constantINS4_4UMMA5MajorELSP_0EEESQ_NSN_INSO_7ScaleInELSR_0EEESS_EEEEEENS4_6LayoutISC_NS5_IJNSA_ILi0EEESW_SW_EEEEENS5_IJNS4_10UnderscoreESZ_SZ_EEEEENS4_13SM90_TMA_LOADENS4_14ComposedLayoutINS4_7SwizzleILi2ELi4ELi3EEENS4_18smem_ptr_flag_bitsILi8EEENSV_INS5_IJNSA_ILi8EEESE_EEENS5_IJSE_SB_EEEEEEEvNS4_8identityES12_S1C_vS1D_EENS_8epilogue10collective18CollectiveEpilogueINS1F_23Sm100TmaWarpSpecializedILi2ELi2ELi32ELb0ELb0EEEJSG_NS5_IJNSV_ISE_SB_EES1K_EEESH_SI_SH_SI_NS1F_6fusion15FusionCallbacksIS1J_NS1M_17LinearCombinationISH_fSH_fLNS_15FloatRoundStyleE2EEESG_S1L_JEEENS4_5SM1004TMEM4LOAD26SM100_TMEM_LOAD_16dp32b32xES12_S1C_NS4_39AutoVectorizingCopyWithAssumedAlignmentILi128EEENS4_14SM90_TMA_STOREES1C_S1X_S1X_EEEvvEEEEvNT_6ParamsE)
	.align		4
        /*000c*/ 	.word	index@(__assertfail)
	.align		4
        /*0010*/ 	.word	0x00000000
	.align		4
        /*0014*/ 	.word	0xfffffffe
	.align		4
        /*0018*/ 	.word	0x00000000
	.align		4
        /*001c*/ 	.word	0xfffffffd
	.align		4
        /*0020*/ 	.word	0x00000000
	.align		4
        /*0024*/ 	.word	0xfffffffc


//--------------------- .nv.constant4             --------------------------
	.section	.nv.constant4,"a",@progbits
	.align	8
	.align		8
.nv.constant4:
        /*0000*/ 	.dword	__assertfail
	.align		8
        /*0008*/ 	.dword	__unnamed_1
	.align		8
        /*0010*/ 	.dword	__unnamed_2
	.align		8
        /*0018*/ 	.dword	_ZN39_INTERNAL_dbee619c_4_k_cu_8c1178b1_73054cuda3std3__45__cpo5beginE
	.align		8
        /*0020*/ 	.dword	_ZN39_INTERNAL_dbee619c_4_k_cu_8c1178b1_73054cuda3std3__45__cpo3endE
	.align		8
        /*0028*/ 	.dword	_ZN39_INTERNAL_dbee619c_4_k_cu_8c1178b1_73054cuda3std3__45__cpo6cbeginE
	.align		8
        /*0030*/ 	.dword	_ZN39_INTERNAL_dbee619c_4_k_cu_8c1178b1_73054cuda3std3__45__cpo4cendE
	.align		8
        /*0038*/ 	.dword	_ZN39_INTERNAL_dbee619c_4_k_cu_8c1178b1_73054cuda3std3__441_GLOBAL__N__dbee619c_4_k_cu_8c1178b1_73056ignoreE
	.align		8
        /*0040*/ 	.dword	_ZN39_INTERNAL_dbee619c_4_k_cu_8c1178b1_73054cuda3std3__419piecewise_constructE
	.align		8
        /*0048*/ 	.dword	_ZN39_INTERNAL_dbee619c_4_k_cu_8c1178b1_73054cuda3std3__48in_placeE
	.align		8
        /*0050*/ 	.dword	_ZN39_INTERNAL_dbee619c_4_k_cu_8c1178b1_73054cuda3std6ranges3__45__cpo4swapE
	.align		8
        /*0058*/ 	.dword	_ZN39_INTERNAL_dbee619c_4_k_cu_8c1178b1_73054cuda3std6ranges3__45__cpo9iter_moveE
	.align		8
        /*0060*/ 	.dword	_ZN39_INTERNAL_dbee619c_4_k_cu_8c1178b1_73054cute7productE
	.align		8
        /*0068*/ 	.dword	_ZN39_INTERNAL_dbee619c_4_k_cu_8c1178b1_73054cute1_E
	.align		8
        /*0070*/ 	.dword	$str$25
	.align		8
        /*0078*/ 	.dword	$str$26
	.align		8
        /*0080*/ 	.dword	$str$27
	.align		8
        /*0088*/ 	.dword	$str$28


//--------------------- .text._ZN7cutlass13device_kernelINS_4gemm6kernel13GemmUniversalIN4cute5tupleIJiiiiEEENS1_10collective13CollectiveMmaINS1_35MainloopSm100TmaUmmaWarpSpecializedILi17ELi2ELi4ENS5_IJNS4_1CILi1EEESB_SB_EEEEENS5_IJNSA_ILi64EEENSA_ILi128EEESE_EEENS_12float_e4m3_tENS5_IJlSB_lEEESH_SI_NS4_8TiledMMAINS4_8MMA_AtomIJNS4_10MMA_TraitsINS4_19SM100_MMA_F8F6F4_SSEJSH_SH_fSE_SF_NS4_17integral_constantINS4_4UMMA5MajorELSP_0EEESQ_NSN_INSO_7ScaleInELSR_0EEESS_EEEEEENS4_6LayoutISC_NS5_IJNSA_ILi0EEESW_SW_EEEEENS5_IJNS4_10UnderscoreESZ_SZ_EEEEENS4_13SM90_TMA_LOADENS4_14ComposedLayoutINS4_7SwizzleILi2ELi4ELi3EEENS4_18smem_ptr_flag_bitsILi8EEENSV_INS5_IJNSA_ILi8EEESE_EEENS5_IJSE_SB_EEEEEEEvNS4_8identityES12_S1C_vS1D_EENS_8epilogue10collective18CollectiveEpilogueINS1F_23Sm100TmaWarpSpecializedILi2ELi2ELi32ELb0ELb0EEEJSG_NS5_IJNSV_ISE_SB_EES1K_EEESH_SI_SH_SI_NS1F_6fusion15FusionCallbacksIS1J_NS1M_17LinearCombinationISH_fSH_fLNS_15FloatRoundStyleE2EEESG_S1L_JEEENS4_5SM1004TMEM4LOAD26SM100_TMEM_LOAD_16dp32b32xES12_S1C_NS4_39AutoVectorizingCopyWithAssumedAlignmentILi128EEENS4_14SM90_TMA_STOREES1C_S1X_S1X_EEEvvEEEEvNT_6ParamsE --------------------------
	.section	.text._ZN7cutlass13device_kernelINS_4gemm6kernel13GemmUniversalIN4cute5tupleIJiiiiEEENS1_10collective13CollectiveMmaINS1_35MainloopSm100TmaUmmaWarpSpecializedILi17ELi2ELi4ENS5_IJNS4_1CILi1EEESB_SB_EEEEENS5_IJNSA_ILi64EEENSA_ILi128EEESE_EEENS_12float_e4m3_tENS5_IJlSB_lEEESH_SI_NS4_8TiledMMAINS4_8MMA_AtomIJNS4_10MMA_TraitsINS4_19SM100_MMA_F8F6F4_SSEJSH_SH_fSE_SF_NS4_17integral_constantINS4_4UMMA5MajorELSP_0EEESQ_NSN_INSO_7ScaleInELSR_0EEESS_EEEEEENS4_6LayoutISC_NS5_IJNSA_ILi0EEESW_SW_EEEEENS5_IJNS4_10UnderscoreESZ_SZ_EEEEENS4_13SM90_TMA_LOADENS4_14ComposedLayoutINS4_7SwizzleILi2ELi4ELi3EEENS4_18smem_ptr_flag_bitsILi8EEENSV_INS5_IJNSA_ILi8EEESE_EEENS5_IJSE_SB_EEEEEEEvNS4_8identityES12_S1C_vS1D_EENS_8epilogue10collective18CollectiveEpilogueINS1F_23Sm100TmaWarpSpecializedILi2ELi2ELi32ELb0ELb0EEEJSG_NS5_IJNSV_ISE_SB_EES1K_EEESH_SI_SH_SI_NS1F_6fusion15FusionCallbacksIS1J_NS1M_17LinearCombinationISH_fSH_fLNS_15FloatRoundStyleE2EEESG_S1L_JEEENS4_5SM1004TMEM4LOAD26SM100_TMEM_LOAD_16dp32b32xES12_S1C_NS4_39AutoVectorizingCopyWithAssumedAlignmentILi128EEENS4_14SM90_TMA_STOREES1C_S1X_S1X_EEEvvEEEEvNT_6ParamsE,"ax",@progbits
	.align	128
.text._ZN7cutlass13device_kernelINS_4gemm6kernel13GemmUniversalIN4cute5tupleIJiiiiEEENS1_10collective13CollectiveMmaINS1_35MainloopSm100TmaUmmaWarpSpecializedILi17ELi2ELi4ENS5_IJNS4_1CILi1EEESB_SB_EEEEENS5_IJNSA_ILi64EEENSA_ILi128EEESE_EEENS_12float_e4m3_tENS5_IJlSB_lEEESH_SI_NS4_8TiledMMAINS4_8MMA_AtomIJNS4_10MMA_TraitsINS4_19SM100_MMA_F8F6F4_SSEJSH_SH_fSE_SF_NS4_17integral_constantINS4_4UMMA5MajorELSP_0EEESQ_NSN_INSO_7ScaleInELSR_0EEESS_EEEEEENS4_6LayoutISC_NS5_IJNSA_ILi0EEESW_SW_EEEEENS5_IJNS4_10UnderscoreESZ_SZ_EEEEENS4_13SM90_TMA_LOADENS4_14ComposedLayoutINS4_7SwizzleILi2ELi4ELi3EEENS4_18smem_ptr_flag_bitsILi8EEENSV_INS5_IJNSA_ILi8EEESE_EEENS5_IJSE_SB_EEEEEEEvNS4_8identityES12_S1C_vS1D_EENS_8epilogue10collective18CollectiveEpilogueINS1F_23Sm100TmaWarpSpecializedILi2ELi2ELi32ELb0ELb0EEEJSG_NS5_IJNSV_ISE_SB_EES1K_EEESH_SI_SH_SI_NS1F_6fusion15FusionCallbacksIS1J_NS1M_17LinearCombinationISH_fSH_fLNS_15FloatRoundStyleE2EEESG_S1L_JEEENS4_5SM1004TMEM4LOAD26SM100_TMEM_LOAD_16dp32b32xES12_S1C_NS4_39AutoVectorizingCopyWithAssumedAlignmentILi128EEENS4_14SM90_TMA_STOREES1C_S1X_S1X_EEEvvEEEEvNT_6ParamsE:
        .type           _ZN7cutlass13device_kernelINS_4gemm6kernel13GemmUniversalIN4cute5tupleIJiiiiEEENS1_10collective13CollectiveMmaINS1_35MainloopSm100TmaUmmaWarpSpecializedILi17ELi2ELi4ENS5_IJNS4_1CILi1EEESB_SB_EEEEENS5_IJNSA_ILi64EEENSA_ILi128EEESE_EEENS_12float_e4m3_tENS5_IJlSB_lEEESH_SI_NS4_8TiledMMAINS4_8MMA_AtomIJNS4_10MMA_TraitsINS4_19SM100_MMA_F8F6F4_SSEJSH_SH_fSE_SF_NS4_17integral_constantINS4_4UMMA5MajorELSP_0EEESQ_NSN_INSO_7ScaleInELSR_0EEESS_EEEEEENS4_6LayoutISC_NS5_IJNSA_ILi0EEESW_SW_EEEEENS5_IJNS4_10UnderscoreESZ_SZ_EEEEENS4_13SM90_TMA_LOADENS4_14ComposedLayoutINS4_7SwizzleILi2ELi4ELi3EEENS4_18smem_ptr_flag_bitsILi8EEENSV_INS5_IJNSA_ILi8EEESE_EEENS5_IJSE_SB_EEEEEEEvNS4_8identityES12_S1C_vS1D_EENS_8epilogue10collective18CollectiveEpilogueINS1F_23Sm100TmaWarpSpecializedILi2ELi2ELi32ELb0ELb0EEEJSG_NS5_IJNSV_ISE_SB_EES1K_EEESH_SI_SH_SI_NS1F_6fusion15FusionCallbacksIS1J_NS1M_17LinearCombinationISH_fSH_fLNS_15FloatRoundStyleE2EEESG_S1L_JEEENS4_5SM1004TMEM4LOAD26SM100_TMEM_LOAD_16dp32b32xES12_S1C_NS4_39AutoVectorizingCopyWithAssumedAlignmentILi128EEENS4_14SM90_TMA_STOREES1C_S1X_S1X_EEEvvEEEEvNT_6ParamsE,@function
        .size           _ZN7cutlass13device_kernelINS_4gemm6kernel13GemmUniversalIN4cute5tupleIJiiiiEEENS1_10collective13CollectiveMmaINS1_35MainloopSm100TmaUmmaWarpSpecializedILi17ELi2ELi4ENS5_IJNS4_1CILi1EEESB_SB_EEEEENS5_IJNSA_ILi64EEENSA_ILi128EEESE_EEENS_12float_e4m3_tENS5_IJlSB_lEEESH_SI_NS4_8TiledMMAINS4_8MMA_AtomIJNS4_10MMA_TraitsINS4_19SM100_MMA_F8F6F4_SSEJSH_SH_fSE_SF_NS4_17integral_constantINS4_4UMMA5MajorELSP_0EEESQ_NSN_INSO_7ScaleInELSR_0EEESS_EEEEEENS4_6LayoutISC_NS5_IJNSA_ILi0EEESW_SW_EEEEENS5_IJNS4_10UnderscoreESZ_SZ_EEEEENS4_13SM90_TMA_LOADENS4_14ComposedLayoutINS4_7SwizzleILi2ELi4ELi3EEENS4_18smem_ptr_flag_bitsILi8EEENSV_INS5_IJNSA_ILi8EEESE_EEENS5_IJSE_SB_EEEEEEEvNS4_8identityES12_S1C_vS1D_EENS_8epilogue10collective18CollectiveEpilogueINS1F_23Sm100TmaWarpSpecializedILi2ELi2ELi32ELb0ELb0EEEJSG_NS5_IJNSV_ISE_SB_EES1K_EEESH_SI_SH_SI_NS1F_6fusion15FusionCallbacksIS1J_NS1M_17LinearCombinationISH_fSH_fLNS_15FloatRoundStyleE2EEESG_S1L_JEEENS4_5SM1004TMEM4LOAD26SM100_TMEM_LOAD_16dp32b32xES12_S1C_NS4_39AutoVectorizingCopyWithAssumedAlignmentILi128EEENS4_14SM90_TMA_STOREES1C_S1X_S1X_EEEvvEEEEvNT_6ParamsE,(.L_x_182 - _ZN7cutlass13device_kernelINS_4gemm6kernel13GemmUniversalIN4cute5tupleIJiiiiEEENS1_10collective13CollectiveMmaINS1_35MainloopSm100TmaUmmaWarpSpecializedILi17ELi2ELi4ENS5_IJNS4_1CILi1EEESB_SB_EEEEENS5_IJNSA_ILi64EEENSA_ILi128EEESE_EEENS_12float_e4m3_tENS5_IJlSB_lEEESH_SI_NS4_8TiledMMAINS4_8MMA_AtomIJNS4_10MMA_TraitsINS4_19SM100_MMA_F8F6F4_SSEJSH_SH_fSE_SF_NS4_17integral_constantINS4_4UMMA5MajorELSP_0EEESQ_NSN_INSO_7ScaleInELSR_0EEESS_EEEEEENS4_6LayoutISC_NS5_IJNSA_ILi0EEESW_SW_EEEEENS5_IJNS4_10UnderscoreESZ_SZ_EEEEENS4_13SM90_TMA_LOADENS4_14ComposedLayoutINS4_7SwizzleILi2ELi4ELi3EEENS4_18smem_ptr_flag_bitsILi8EEENSV_INS5_IJNSA_ILi8EEESE_EEENS5_IJSE_SB_EEEEEEEvNS4_8identityES12_S1C_vS1D_EENS_8epilogue10collective18CollectiveEpilogueINS1F_23Sm100TmaWarpSpecializedILi2ELi2ELi32ELb0ELb0EEEJSG_NS5_IJNSV_ISE_SB_EES1K_EEESH_SI_SH_SI_NS1F_6fusion15FusionCallbacksIS1J_NS1M_17LinearCombinationISH_fSH_fLNS_15FloatRoundStyleE2EEESG_S1L_JEEENS4_5SM1004TMEM4LOAD26SM100_TMEM_LOAD_16dp32b32xES12_S1C_NS4_39AutoVectorizingCopyWithAssumedAlignmentILi128EEENS4_14SM90_TMA_STOREES1C_S1X_S1X_EEEvvEEEEvNT_6ParamsE)
        .other          _ZN7cutlass13device_kernelINS_4gemm6kernel13GemmUniversalIN4cute5tupleIJiiiiEEENS1_10collective13CollectiveMmaINS1_35MainloopSm100TmaUmmaWarpSpecializedILi17ELi2ELi4ENS5_IJNS4_1CILi1EEESB_SB_EEEEENS5_IJNSA_ILi64EEENSA_ILi128EEESE_EEENS_12float_e4m3_tENS5_IJlSB_lEEESH_SI_NS4_8TiledMMAINS4_8MMA_AtomIJNS4_10MMA_TraitsINS4_19SM100_MMA_F8F6F4_SSEJSH_SH_fSE_SF_NS4_17integral_constantINS4_4UMMA5MajorELSP_0EEESQ_NSN_INSO_7ScaleInELSR_0EEESS_EEEEEENS4_6LayoutISC_NS5_IJNSA_ILi0EEESW_SW_EEEEENS5_IJNS4_10UnderscoreESZ_SZ_EEEEENS4_13SM90_TMA_LOADENS4_14ComposedLayoutINS4_7SwizzleILi2ELi4ELi3EEENS4_18smem_ptr_flag_bitsILi8EEENSV_INS5_IJNSA_ILi8EEESE_EEENS5_IJSE_SB_EEEEEEEvNS4_8identityES12_S1C_vS1D_EENS_8epilogue10collective18CollectiveEpilogueINS1F_23Sm100TmaWarpSpecializedILi2ELi2ELi32ELb0ELb0EEEJSG_NS5_IJNSV_ISE_SB_EES1K_EEESH_SI_SH_SI_NS1F_6fusion15FusionCallbacksIS1J_NS1M_17LinearCombinationISH_fSH_fLNS_15FloatRoundStyleE2EEESG_S1L_JEEENS4_5SM1004TMEM4LOAD26SM100_TMEM_LOAD_16dp32b32xES12_S1C_NS4_39AutoVectorizingCopyWithAssumedAlignmentILi128EEENS4_14SM90_TMA_STOREES1C_S1X_S1X_EEEvvEEEEvNT_6ParamsE,@"STO_CUDA_ENTRY STV_DEFAULT"
_ZN7cutlass13device_kernelINS_4gemm6kernel13GemmUniversalIN4cute5tupleIJiiiiEEENS1_10collective13CollectiveMmaINS1_35MainloopSm100TmaUmmaWarpSpecializedILi17ELi2ELi4ENS5_IJNS4_1CILi1EEESB_SB_EEEEENS5_IJNSA_ILi64EEENSA_ILi128EEESE_EEENS_12float_e4m3_tENS5_IJlSB_lEEESH_SI_NS4_8TiledMMAINS4_8MMA_AtomIJNS4_10MMA_TraitsINS4_19SM100_MMA_F8F6F4_SSEJSH_SH_fSE_SF_NS4_17integral_constantINS4_4UMMA5MajorELSP_0EEESQ_NSN_INSO_7ScaleInELSR_0EEESS_EEEEEENS4_6LayoutISC_NS5_IJNSA_ILi0EEESW_SW_EEEEENS5_IJNS4_10UnderscoreESZ_SZ_EEEEENS4_13SM90_TMA_LOADENS4_14ComposedLayoutINS4_7SwizzleILi2ELi4ELi3EEENS4_18smem_ptr_flag_bitsILi8EEENSV_INS5_IJNSA_ILi8EEESE_EEENS5_IJSE_SB_EEEEEEEvNS4_8identityES12_S1C_vS1D_EENS_8epilogue10collective18CollectiveEpilogueINS1F_23Sm100TmaWarpSpecializedILi2ELi2ELi32ELb0ELb0EEEJSG_NS5_IJNSV_ISE_SB_EES1K_EEESH_SI_SH_SI_NS1F_6fusion15FusionCallbacksIS1J_NS1M_17LinearCombinationISH_fSH_fLNS_15FloatRoundStyleE2EEESG_S1L_JEEENS4_5SM1004TMEM4LOAD26SM100_TMEM_LOAD_16dp32b32xES12_S1C_NS4_39AutoVectorizingCopyWithAssumedAlignmentILi128EEENS4_14SM90_TMA_STOREES1C_S1X_S1X_EEEvvEEEEvNT_6ParamsE:
[----:B------:R-:W1:Y:S01]  /*0000*/  LDC R1, c[0x0][0x37c] ;  /* 0x0000df00ff017b82 */ /* 0x000e620000000800 */
[----:B------:R-:W2:Y:S01]  /*0010*/  S2R R108, SR_TID.X ;  /* 0x00000000006c7919 */ /* 0x000ea20000002100 */
[----:B------:R-:W3:Y:S01]  /*0020*/  LDCU.64 UR4, c[0x0][0x890] ;  /* 0x00011200ff0477ac */ /* 0x000ee20008000a00 */
[----:B------:R-:W-:Y:S02]  /*0030*/  PRMT R95, RZ, 0x7610, R95 ;  /* 0x00007610ff5f7816 */ /* 0x000fe4000000005f */
[----:B------:R-:W-:Y:S01]  /*0040*/  ELECT P5, URZ, PT ;  /* 0x0000000000ff782f */ /* 0x000fe200038a0000 */
[----:B------:R-:W4:Y:S01]  /*0050*/  LDCU.64 UR46, c[0x0][0x358] ;  /* 0x00006b00ff2e77ac */ /* 0x000f220008000a00 */
[----:B---3--:R-:W-:-:S04]  /*0060*/  UISETP.NE.U32.AND UP0, UPT, UR4, URZ, UPT ;  /* 0x000000ff0400728c */ /* 0x008fc8000bf05070 */
[----:B------:R-:W-:Y:S01]  /*0070*/  UISETP.NE.AND.EX UP0, UPT, UR5, URZ, UPT, UP0 ;  /* 0x000000ff0500728c */ /* 0x000fe2000bf05300 */
[----:B--2---:R-:W-:-:S05]  /*0080*/  SHF.R.U32.HI R101, RZ, 0x5, R108 ;  /* 0x00000005ff657819 */ /* 0x004fca000001166c */
[----:B------:R-:W2:Y:S02]  /*0090*/  SHFL.IDX PT, R0, R101, RZ, 0x1f ;  /* 0x00001fff65007589 */ /* 0x000ea400000e0000 */
[----:B--2---:R-:W-:Y:S01]  /*00a0*/  R2UR UR8, R0 ;  /* 0x00000000000872ca */ /* 0x004fe200000e0000 */
[----:B-1--4-:R-:W-:-:S14]  /*00b0*/  BRA.U UP0, `(.L_x_0) ;  /* 0x00000001002c7547 */ /* 0x012fdc000b800000 */
[----:B------:R-:W1:Y:S02]  /*00c0*/  LDCU.64 UR6, c[0x0][0x888] ;  /* 0x00011100ff0677ac */ /* 0x000e640008000a00 */
[----:B-1----:R-:W-:-:S04]  /*00d0*/  UISETP.NE.U32.AND UP0, UPT, UR6, URZ, UPT ;  /* 0x000000ff0600728c */ /* 0x002fc8000bf05070 */
[----:B------:R-:W-:-:S09]  /*00e0*/  UISETP.NE.AND.EX UP0, UPT, UR7, URZ, UPT, UP0 ;  /* 0x000000ff0700728c */ /* 0x000fd2000bf05300 */
[----:B------:R-:W-:Y:S05]  /*00f0*/  BRA.U !UP0, `(.L_x_1) ;  /* 0x0000000108107547 */ /* 0x000fea000b800000 */
[----:B------:R-:W1:Y:S02]  /*0100*/  LDC.64 R2, c[0x0][0x888] ;  /* 0x00022200ff027b82 */ /* 0x000e640000000a00 */
[----:B-1----:R1:W5:Y:S01]  /*0110*/  LDG.E R49, desc[UR46][R2.64] ;  /* 0x0000002e02317981 */ /* 0x002362000c1e1900 */
[----:B------:R-:W-:Y:S01]  /*0120*/  HFMA2 R95, -RZ, RZ, 0, 5.9604644775390625e-08 ;  /* 0x00000001ff5f7431 */ /* 0x000fe200000001ff */
[----:B------:R-:W-:Y:S05]  /*0130*/  BRA `(.L_x_0) ;  /* 0x00000000000c7947 */ /* 0x000fea0003800000 */
.L_x_1:
[----:B------:R-:W1:Y:S01]  /*0140*/  LDCU UR6, c[0x0][0x880] ;  /* 0x00011000ff0677ac */ /* 0x000e620008000800 */
[----:B------:R-:W-:Y:S01]  /*0150*/  HFMA2 R95, -RZ, RZ, 0, 5.9604644775390625e-08 ;  /* 0x00000001ff5f7431 */ /* 0x000fe200000001ff */
[----:B-1----:R-:W-:-:S07]  /*0160*/  MOV R49, UR6 ;  /* 0x0000000600317c02 */ /* 0x002fce0008000f00 */
.L_x_0:
[----:B------:R-:W2:Y:S02]  /*0170*/  LDCU.64 UR6, c[0x0][0x8b0] ;  /* 0x00011600ff0677ac */ /* 0x000ea40008000a00 */
[----:B--2---:R-:W-:-:S04]  /*0180*/  UISETP.NE.U32.AND UP0, UPT, UR6, URZ, UPT ;  /* 0x000000ff0600728c */ /* 0x004fc8000bf05070 */
[----:B------:R-:W-:-:S09]  /*0190*/  UISETP.NE.AND.EX UP0, UPT, UR7, URZ, UPT, UP0 ;  /* 0x000000ff0700728c */ /* 0x000fd2000bf05300 */
[----:B------:R-:W-:Y:S05]  /*01a0*/  BRA.U UP0, `(.L_x_2) ;  /* 0x0000000100247547 */ /* 0x000fea000b800000 */
[----:B------:R-:W2:Y:S02]  /*01b0*/  LDCU.64 UR6, c[0x0][0x8a8] ;  /* 0x00011500ff0677ac */ /* 0x000ea40008000a00 */
[----:B--2---:R-:W-:-:S04]  /*01c0*/  UISETP.NE.U32.AND UP0, UPT, UR6, URZ, UPT ;  /* 0x000000ff0600728c */ /* 0x004fc8000bf05070 */
[----:B------:R-:W-:-:S09]  /*01d0*/  UISETP.NE.AND.EX UP0, UPT, UR7, URZ, UPT, UP0 ;  /* 0x000000ff0700728c */ /* 0x000fd2000bf05300 */
[----:B------:R-:W-:Y:S05]  /*01e0*/  BRA.U !UP0, `(.L_x_3) ;  /* 0x00000001080c7547 */ /* 0x000fea000b800000 */
[----:B-1----:R-:W1:Y:S02]  /*01f0*/  LDC.64 R2, c[0x0][0x8a8] ;  /* 0x00022a00ff027b82 */ /* 0x002e640000000a00 */
[----:B-1----:R2:W5:Y:S01]  /*0200*/  LDG.E R47, desc[UR46][R2.64] ;  /* 0x0000002e022f7981 */ /* 0x002562000c1e1900 */
[----:B------:R-:W-:Y:S05]  /*0210*/  BRA `(.L_x_2) ;  /* 0x0000000000087947 */ /* 0x000fea0003800000 */
.L_x_3:
[----:B------:R-:W2:Y:S02]  /*0220*/  LDCU UR6, c[0x0][0x8a0] ;  /* 0x00011400ff0677ac */ /* 0x000ea40008000800 */
[----:B--2---:R-:W-:Y:S02]  /*0230*/  MOV R47, UR6 ;  /* 0x00000006002f7c02 */ /* 0x004fe40008000f00 */
.L_x_2:
[----:B------:R-:W-:Y:S01]  /*0240*/  IMAD.U32 R0, RZ, RZ, UR8 ;  /* 0x00000008ff007e24 */ /* 0x000fe2000f8e00ff */
[----:B------:R-:W-:Y:S04]  /*0250*/  BSSY.RECONVERGENT B0, `(.L_x_4) ;  /* 0x000000c000007945 */ /* 0x000fe80003800200 */
[C---:B------:R-:W-:Y:S02]  /*0260*/  ISETP.NE.OR P1, PT, R0.reuse, 0x1, !P5 ;  /* 0x000000010000780c */ /* 0x040fe40006f25670 */
[----:B------:R-:W-:-:S11]  /*0270*/  ISETP.NE.OR P0, PT, R0, 0x3, !P5 ;  /* 0x000000030000780c */ /* 0x000fd60006f05670 */
[----:B------:R-:W-:Y:S05]  /*0280*/  @P1 BRA `(.L_x_5) ;  /* 0x0000000000201947 */ /* 0x000fea0003800000 */
[----:B------:R-:W3:Y:S02]  /*0290*/  LDCU.64 UR6, c[0x0][0x348] ;  /* 0x00006900ff0677ac */ /* 0x000ee40008000a00 */
[----:B---3--:R-:W-:Y:S02]  /*02a0*/  UIADD3 UR10, UP1, UPT, UR6, 0x80, URZ ;  /* 0x00000080060a7890 */ /* 0x008fe4000ff3e0ff */
[----:B------:R-:W-:Y:S02]  /*02b0*/  UIADD3 UR6, UP0, UPT, UR6, 0x180, URZ ;  /* 0x0000018006067890 */ /* 0x000fe4000ff1e0ff */
[----:B------:R-:W-:Y:S02]  /*02c0*/  UIADD3.X UR11, UPT, UPT, URZ, UR7, URZ, UP1, !UPT ;  /* 0x00000007ff0b7290 */ /* 0x000fe40008ffe4ff */
[----:B------:R-:W-:-:S07]  /*02d0*/  UIADD3.X UR7, UPT, UPT, URZ, UR7, URZ, UP0, !UPT ;  /* 0x00000007ff077290 */ /* 0x000fce00087fe4ff */
[----:B------:R3:W-:Y:S02]  /*02e0*/  UTMACCTL.PF [UR10] ;  /* 0x000000000a0079b9 */ /* 0x0007e40008040000 */
[----:B------:R3:W-:Y:S02]  /*02f0*/  UTMACCTL.PF [UR6] ;  /* 0x00000000060079b9 */ /* 0x0007e40008040000 */
[----:B---3--:R-:W-:Y:S01]  /*0300*/  NOP ;  /* 0x0000000000007918 */ /* 0x008fe20000000000 */
.L_x_5:
[----:B------:R-:W-:Y:S05]  /*0310*/  BSYNC.RECONVERGENT B0 ;  /* 0x0000000000007941 */ /* 0x000fea0003800200 */
.L_x_4:
[----:B------:R-:W-:Y:S04]  /*0320*/  BSSY.RECONVERGENT B0, `(.L_x_6) ;  /* 0x000000a000007945 */ /* 0x000fe80003800200 */
        /* <DEDUP_REMOVED lines=9> */
.L_x_7:
[----:B------:R-:W-:Y:S05]  /*03c0*/  BSYNC.RECONVERGENT B0 ;  /* 0x0000000000007941 */ /* 0x000fea0003800200 */
.L_x_6:
[----:B------:R-:W3:Y:S01]  /*03d0*/  LDCU.64 UR6, c[0x0][0x888] ;  /* 0x00011100ff0677ac */ /* 0x000ee20008000a00 */
[----:B------:R-:W-:Y:S02]  /*03e0*/  UISETP.EQ.U32.AND UP1, UPT, UR4, URZ, UPT ;  /* 0x000000ff0400728c */ /* 0x000fe4000bf22070 */
[----:B------:R-:W-:Y:S02]  /*03f0*/  UPLOP3.LUT UP2, UPT, UPT, UPT, UPT, 0x80, 0x8 ;  /* 0x000000000008789c */ /* 0x000fe40003f4f070 */
[----:B---3--:R-:W-:-:S04]  /*0400*/  UISETP.NE.U32.AND UP0, UPT, UR6, URZ, UPT ;  /* 0x000000ff0600728c */ /* 0x008fc8000bf05070 */
[----:B------:R-:W-:-:S04]  /*0410*/  UISETP.NE.AND.EX UP0, UPT, UR7, URZ, UPT, UP0 ;  /* 0x000000ff0700728c */ /* 0x000fc8000bf05300 */
[----:B------:R-:W-:-:S04]  /*0420*/  UISETP.EQ.OR.EX UP3, UPT, UR5, URZ, !UP0, UP1 ;  /* 0x000000ff0500728c */ /* 0x000fc8000c762710 */
[----:B------:R-:W-:-:S05]  /*0430*/  UP2UR UR50, UPR, URZ, 0x8 ;  /* 0x00000008ff327883 */ /* 0x000fca0008000000 */
[----:B------:R-:W-:Y:S07]  /*0440*/  BRA.U !UP3, `(.L_x_8) ;  /* 0x000000010b207547 */ /* 0x000fee000b800000 */
[----:B------:R-:W-:Y:S01]  /*0450*/  UISETP.NE.U32.AND UP2, UPT, UR4, URZ, UPT ;  /* 0x000000ff0400728c */ /* 0x000fe2000bf45070 */
[----:B-----5:R-:W-:Y:S01]  /*0460*/  FSETP.NEU.AND P0, PT, R49, RZ, PT ;  /* 0x000000ff3100720b */ /* 0x020fe20003f0d000 */
[----:B------:R-:W-:Y:S02]  /*0470*/  USEL UR4, URZ, 0xffffffff, UP0 ;  /* 0xffffffffff047887 */ /* 0x000fe40008000000 */
[----:B------:R-:W-:-:S10]  /*0480*/  UISETP.NE.AND.EX UP2, UPT, UR5, URZ, UPT, UP2 ;  /* 0x000000ff0500728c */ /* 0x000fd4000bf45320 */
[----:B------:R-:W-:Y:S01]  /*0490*/  VOTEU.ANY UP1, P0 ;  /* 0x0000000000ff7886 */ /* 0x000fe20000020100 */
[----:B------:R-:W-:-:S04]  /*04a0*/  @!UP2 USEL UR4, URZ, 0xffffffff, UP1 ;  /* 0xffffffffff04a887 */ /* 0x000fc80008800000 */
[----:B------:R-:W-:-:S04]  /*04b0*/  ULOP3.LUT UR4, UR4, 0x1, URZ, 0xc0, !UPT ;  /* 0x0000000104047892 */ /* 0x000fc8000f8ec0ff */
[----:B------:R-:W-:-:S11]  /*04c0*/  UISETP.NE.U32.AND UP2, UPT, UR4, 0x1, UPT ;  /* 0x000000010400788c */ /* 0x000fd6000bf45070 */
.L_x_8:
[----:B-12---:R-:W1:Y:S01]  /*04d0*/  SHFL.IDX PT, R2, R101, RZ, 0x1f ;  /* 0x00001fff65027589 */ /* 0x006e6200000e0000 */
[----:B------:R-:W-:-:S04]  /*04e0*/  UISETP.NE.AND UP1, UPT, UR8, 0x2, UPT ;  /* 0x000000020800788c */ /* 0x000fc8000bf25270 */
[----:B------:R-:W-:Y:S01]  /*04f0*/  USEL UR6, URZ, 0x1, UP1 ;  /* 0x00000001ff067887 */ /* 0x000fe20008800000 */
[----:B-1----:R-:W-:-:S13]  /*0500*/  ISETP.NE.AND P0, PT, R2, RZ, PT ;  /* 0x000000ff0200720c */ /* 0x002fda0003f05270 */
[----:B------:R-:W-:Y:S05]  /*0510*/  @P0 BRA `(.L_x_9) ;  /* 0x0000000000bc0947 */ /* 0x000fea0003800000 */
[----:B------:R-:W-:Y:S01]  /*0520*/  ELECT P0, URZ, PT ;  /* 0x0000000000ff782f */ /* 0x000fe20003800000 */
[----:B------:R-:W-:-:S12]  /*0530*/  BSSY.RECONVERGENT B0, `(.L_x_9) ;  /* 0x000002d000007945 */ /* 0x000fd80003800200 */
[----:B------:R-:W-:Y:S05]  /*0540*/  @!P0 BRA `(.L_x_10) ;  /* 0x0000000000ac8947 */ /* 0x000fea0003800000 */
[----:B------:R-:W1:Y:S01]  /*0550*/  S2UR UR5, SR_CgaCtaId ;  /* 0x00000000000579c3 */ /* 0x000e620000008800 */
[----:B------:R-:W-:Y:S01]  /*0560*/  UMOV UR7, 0x400 ;  /* 0x0000040000077882 */ /* 0x000fe20000000000 */
[----:B------:R-:W-:Y:S02]  /*0570*/  UMOV UR4, 0x1 ;  /* 0x0000000100047882 */ /* 0x000fe40000000000 */
[----:B------:R-:W-:-:S04]  /*0580*/  UIADD3 UR10, UPT, UPT, -UR4, 0x100000, URZ ;  /* 0x00100000040a7890 */ /* 0x000fc8000fffe1ff */
[----:B------:R-:W-:Y:S02]  /*0590*/  USHF.L.U32 UR11, UR10, 0xb, URZ ;  /* 0x0000000b0a0b7899 */ /* 0x000fe400080006ff */
[----:B------:R-:W-:Y:S02]  /*05a0*/  USHF.L.U32 UR10, UR10, 0x1, URZ ;  /* 0x000000010a0a7899 */ /* 0x000fe400080006ff */
[----:B-1----:R-:W-:Y:S01]  /*05b0*/  ULEA UR5, UR5, UR7, 0x18 ;  /* 0x0000000705057291 */ /* 0x002fe2000f8ec0ff */
[----:B------:R-:W1:Y:S11]  /*05c0*/  FENCE.VIEW.ASYNC.S ;  /* 0x00000000000073c6 */ /* 0x000e760000000000 */
[----:B-1----:R1:W2:Y:S01]  /*05d0*/  SYNCS.EXCH.64 URZ, [UR5], UR10 ;  /* 0x0000000a05ff75b2 */ /* 0x0022a20008000100 */
[----:B------:R1:W3:Y:S01]  /*05e0*/  SYNCS.EXCH.64 URZ, [UR5+0x88], UR10 ;  /* 0x0000880a05ff75b2 */ /* 0x0002e20008000100 */
[----:B------:R1:W4:Y:S01]  /*05f0*/  SYNCS.EXCH.64 URZ, [UR5+0x8], UR10 ;  /* 0x0000080a05ff75b2 */ /* 0x0003220008000100 */
[----:B------:R1:W1:Y:S01]  /*0600*/  SYNCS.EXCH.64 URZ, [UR5+0x90], UR10 ;  /* 0x0000900a05ff75b2 */ /* 0x0002620008000100 */
        /* <DEDUP_REMOVED lines=30> */
[----:B--234-:R-:W-:Y:S01]  /*07f0*/  NOP ;  /* 0x0000000000007918 */ /* 0x01cfe20000000000 */
.L_x_10:
[----:B-1----:R-:W-:Y:S05]  /*0800*/  BSYNC.RECONVERGENT B0 ;  /* 0x0000000000007941 */ /* 0x002fea0003800200 */
.L_x_9:
[----:B------:R-:W1:Y:S01]  /*0810*/  SHFL.IDX PT, R2, R101, RZ, 0x1f ;  /* 0x00001fff65027589 */ /* 0x000e6200000e0000 */
[----:B------:R-:W-:Y:S01]  /*0820*/  NOP ;  /* 0x0000000000007918 */ /* 0x000fe20000000000 */
[----:B-1----:R-:W-:-:S13]  /*0830*/  ISETP.NE.AND P0, PT, R2, 0x1, PT ;  /* 0x000000010200780c */ /* 0x002fda0003f05270 */
[----:B------:R-:W-:Y:S05]  /*0840*/  @P0 BRA `(.L_x_11) ;  /* 0x0000000000480947 */ /* 0x000fea0003800000 */
[----:B------:R-:W1:Y:S01]  /*0850*/  S2UR UR7, SR_CgaCtaId ;  /* 0x00000000000779c3 */ /* 0x000e620000008800 */
[----:B------:R-:W-:Y:S01]  /*0860*/  UMOV UR9, 0x400 ;  /* 0x0000040000097882 */ /* 0x000fe20000000000 */
[----:B------:R-:W-:Y:S01]  /*0870*/  UMOV UR5, 0x20 ;  /* 0x0000002000057882 */ /* 0x000fe20000000000 */
[----:B------:R-:W-:Y:S01]  /*0880*/  UMOV UR4, 0x80 ;  /* 0x0000008000047882 */ /* 0x000fe20000000000 */
[----:B------:R-:W-:-:S04]  /*0890*/  UIADD3 UR10, UPT, UPT, -UR5, 0x100000, URZ ;  /* 0x00100000050a7890 */ /* 0x000fc8000fffe1ff */
[----:B------:R-:W-:Y:S02]  /*08a0*/  USHF.L.U32 UR11, UR10, 0xb, URZ ;  /* 0x0000000b0a0b7899 */ /* 0x000fe400080006ff */
[----:B------:R-:W-:Y:S02]  /*08b0*/  USHF.L.U32 UR10, UR10, 0x1, URZ ;  /* 0x000000010a0a7899 */ /* 0x000fe400080006ff */
[----:B------:R-:W-:-:S04]  /*08c0*/  UIADD3 UR4, UPT, UPT, -UR4, 0x100000, URZ ;  /* 0x0010000004047890 */ /* 0x000fc8000fffe1ff */
[----:B------:R-:W-:Y:S02]  /*08d0*/  USHF.L.U32 UR5, UR4, 0xb, URZ ;  /* 0x0000000b04057899 */ /* 0x000fe400080006ff */
[----:B------:R-:W-:Y:S01]  /*08e0*/  USHF.L.U32 UR4, UR4, 0x1, URZ ;  /* 0x0000000104047899 */ /* 0x000fe200080006ff */
[----:B------:R-:W-:Y:S01]  /*08f0*/  ELECT P0, URZ, PT ;  /* 0x0000000000ff782f */ /* 0x000fe20003800000 */
[----:B-1----:R-:W-:Y:S01]  /*0900*/  ULEA UR7, UR7, UR9, 0x18 ;  /* 0x0000000907077291 */ /* 0x002fe2000f8ec0ff */
[----:B------:R-:W1:Y:S11]  /*0910*/  FENCE.VIEW.ASYNC.S ;  /* 0x00000000000073c6 */ /* 0x000e760000000000 */
[----:B-1----:R1:W2:Y:S01]  /*0920*/  SYNCS.EXCH.64 URZ, [UR7+0x110], UR10 ;  /* 0x0001100a07ff75b2 */ /* 0x0022a20008000100 */
[----:B------:R1:W3:Y:S01]  /*0930*/  SYNCS.EXCH.64 URZ, [UR7+0x120], UR4 ;  /* 0x0001200407ff75b2 */ /* 0x0002e20008000100 */
[----:B------:R1:W4:Y:S01]  /*0940*/  SYNCS.EXCH.64 URZ, [UR7+0x118], UR10 ;  /* 0x0001180a07ff75b2 */ /* 0x0003220008000100 */
[----:B------:R1:W1:Y:S01]  /*0950*/  SYNCS.EXCH.64 URZ, [UR7+0x128], UR4 ;  /* 0x0001280407ff75b2 */ /* 0x0002620008000100 */
[----:B------:R-:W-:Y:S01]  /*0960*/  NOP ;  /* 0x0000000000007918 */ /* 0x000fe20000000000 */
.L_x_11:
[----:B------:R-:W2:Y:S01]  /*0970*/  SHFL.IDX PT, R2, R101, RZ, 0x1f ;  /* 0x00001fff65027589 */ /* 0x000ea200000e0000 */
[----:B------:R-:W-:Y:S01]  /*0980*/  NOP ;  /* 0x0000000000007918 */ /* 0x000fe20000000000 */
[----:B--2---:R-:W-:-:S13]  /*0990*/  ISETP.NE.AND P0, PT, R2, 0x3, PT ;  /* 0x000000030200780c */ /* 0x004fda0003f05270 */
[----:B------:R-:W-:Y:S05]  /*09a0*/  @P0 BRA `(.L_x_12) ;  /* 0x0000000000300947 */ /* 0x000fea0003800000 */
[----:B-1----:R-:W1:Y:S01]  /*09b0*/  S2UR UR5, SR_CgaCtaId ;  /* 0x00000000000579c3 */ /* 0x002e620000008800 */
[----:B------:R-:W-:Y:S01]  /*09c0*/  UMOV UR7, 0x400 ;  /* 0x0000040000077882 */ /* 0x000fe20000000000 */
[----:B------:R-:W-:Y:S01]  /*09d0*/  UMOV UR4, 0x20 ;  /* 0x0000002000047882 */ /* 0x000fe20000000000 */
[----:B------:R-:W-:Y:S01]  /*09e0*/  ELECT P0, URZ, PT ;  /* 0x0000000000ff782f */ /* 0x000fe20003800000 */
[----:B------:R-:W-:-:S04]  /*09f0*/  UIADD3 UR10, UPT, UPT, -UR4, 0x100000, URZ ;  /* 0x00100000040a7890 */ /* 0x000fc8000fffe1ff */
[----:B------:R-:W-:Y:S02]  /*0a00*/  USHF.L.U32 UR11, UR10, 0xb, URZ ;  /* 0x0000000b0a0b7899 */ /* 0x000fe400080006ff */
[----:B------:R-:W-:Y:S02]  /*0a10*/  USHF.L.U32 UR10, UR10, 0x1, URZ ;  /* 0x000000010a0a7899 */ /* 0x000fe400080006ff */
[----:B-1----:R-:W-:Y:S01]  /*0a20*/  ULEA UR5, UR5, UR7, 0x18 ;  /* 0x0000000705057291 */ /* 0x002fe2000f8ec0ff */
[----:B------:R-:W1:Y:S11]  /*0a30*/  FENCE.VIEW.ASYNC.S ;  /* 0x00000000000073c6 */ /* 0x000e760000000000 */
[----:B-1----:R2:W1:Y:S01]  /*0a40*/  SYNCS.EXCH.64 URZ, [UR5+0x130], UR10 ;  /* 0x0001300a05ff75b2 */ /* 0x0024620008000100 */
[----:B------:R2:W1:Y:S02]  /*0a50*/  SYNCS.EXCH.64 URZ, [UR5+0x138], UR10 ;  /* 0x0001380a05ff75b2 */ /* 0x0004640008000100 */
[----:B--2---:R-:W-:Y:S01]  /*0a60*/  NOP ;  /* 0x0000000000007918 */ /* 0x004fe20000000000 */
.L_x_12:
[----:B------:R-:W2:Y:S01]  /*0a70*/  SHFL.IDX PT, R2, R101, RZ, 0x1f ;  /* 0x00001fff65027589 */ /* 0x000ea200000e0000 */
[----:B------:R-:W-:Y:S01]  /*0a80*/  NOP ;  /* 0x0000000000007918 */ /* 0x000fe20000000000 */
[----:B--2---:R-:W-:-:S13]  /*0a90*/  ISETP.NE.AND P0, PT, R2, 0x4, PT ;  /* 0x000000040200780c */ /* 0x004fda0003f05270 */
[----:B------:R-:W-:Y:S05]  /*0aa0*/  @P0 BRA `(.L_x_13) ;  /* 0x00000000004c0947 */ /* 0x000fea0003800000 */
[----:B-1----:R-:W1:Y:S01]  /*0ab0*/  S2UR UR5, SR_CgaCtaId ;  /* 0x00000000000579c3 */ /* 0x002e620000008800 */
[----:B------:R-:W-:Y:S01]  /*0ac0*/  UMOV UR9, 0x100 ;  /* 0x0000010000097882 */ /* 0x000fe20000000000 */
[----:B------:R-:W-:Y:S01]  /*0ad0*/  UMOV UR7, 0x400 ;  /* 0x0000040000077882 */ /* 0x000fe20000000000 */
[----:B------:R-:W-:Y:S01]  /*0ae0*/  USEL UR9, UR9, 0xe0, UP2 ;  /* 0x000000e009097887 */ /* 0x000fe20009000000 */
[----:B------:R-:W-:Y:S01]  /*0af0*/  UMOV UR4, 0x1 ;  /* 0x0000000100047882 */ /* 0x000fe20000000000 */
[----:B------:R-:W-:Y:S01]  /*0b00*/  ELECT P0, URZ, PT ;  /* 0x0000000000ff782f */ /* 0x000fe20003800000 */
[----:B------:R-:W-:-:S04]  /*0b10*/  UIADD3 UR10, UPT, UPT, -UR4, 0x100000, URZ ;  /* 0x00100000040a7890 */ /* 0x000fc8000fffe1ff */
[----:B------:R-:W-:Y:S02]  /*0b20*/  USHF.L.U32 UR11, UR10, 0xb, URZ ;  /* 0x0000000b0a0b7899 */ /* 0x000fe400080006ff */
[----:B------:R-:W-:Y:S02]  /*0b30*/  USHF.L.U32 UR10, UR10, 0x1, URZ ;  /* 0x000000010a0a7899 */ /* 0x000fe400080006ff */
[----:B------:R-:W-:-:S04]  /*0b40*/  UIADD3 UR12, UPT, UPT, -UR9, 0x100000, URZ ;  /* 0x00100000090c7890 */ /* 0x000fc8000fffe1ff */
[----:B------:R-:W-:Y:S02]  /*0b50*/  USHF.L.U32 UR13, UR12, 0xb, URZ ;  /* 0x0000000b0c0d7899 */ /* 0x000fe400080006ff */
[----:B------:R-:W-:Y:S02]  /*0b60*/  USHF.L.U32 UR12, UR12, 0x1, URZ ;  /* 0x000000010c0c7899 */ /* 0x000fe400080006ff */
[----:B-1----:R-:W-:Y:S01]  /*0b70*/  ULEA UR5, UR5, UR7, 0x18 ;  /* 0x0000000705057291 */ /* 0x002fe2000f8ec0ff */
[----:B------:R-:W1:Y:S11]  /*0b80*/  FENCE.VIEW.ASYNC.S ;  /* 0x00000000000073c6 */ /* 0x000e760000000000 */
[----:B-1----:R2:W1:Y:S01]  /*0b90*/  SYNCS.EXCH.64 URZ, [UR5+0x140], UR10 ;  /* 0x0001400a05ff75b2 */ /* 0x0024620008000100 */
[----:B------:R2:W1:Y:S01]  /*0ba0*/  SYNCS.EXCH.64 URZ, [UR5+0x150], UR12 ;  /* 0x0001500c05ff75b2 */ /* 0x0004620008000100 */
[----:B------:R2:W1:Y:S01]  /*0bb0*/  SYNCS.EXCH.64 URZ, [UR5+0x148], UR10 ;  /* 0x0001480a05ff75b2 */ /* 0x0004620008000100 */
[----:B------:R2:W1:Y:S02]  /*0bc0*/  SYNCS.EXCH.64 URZ, [UR5+0x158], UR12 ;  /* 0x0001580c05ff75b2 */ /* 0x0004640008000100 */
[----:B--2---:R-:W-:Y:S01]  /*0bd0*/  NOP ;  /* 0x0000000000007918 */ /* 0x004fe20000000000 */
.L_x_13:
[----:B------:R-:W2:Y:S01]  /*0be0*/  SHFL.IDX PT, R2, R101, RZ, 0x1f ;  /* 0x00001fff65027589 */ /* 0x000ea200000e0000 */
[----:B------:R-:W-:Y:S01]  /*0bf0*/  NOP ;  /* 0x0000000000007918 */ /* 0x000fe20000000000 */
[----:B--2---:R-:W-:-:S13]  /*0c00*/  ISETP.NE.AND P0, PT, R2, 0x5, PT ;  /* 0x000000050200780c */ /* 0x004fda0003f05270 */
[----:B------:R-:W-:Y:S05]  /*0c10*/  @P0 BRA `(.L_x_14) ;  /* 0x0000000000580947 */ /* 0x000fea0003800000 */
[----:B-1----:R-:W1:Y:S01]  /*0c20*/  S2UR UR7, SR_CgaCtaId ;  /* 0x00000000000779c3 */ /* 0x002e620000008800 */
        /* <DEDUP_REMOVED lines=12> */
[----:B-1----:R2:W1:Y:S01]  /*0cf0*/  SYNCS.EXCH.64 URZ, [UR7+0x160], UR10 ;  /* 0x0001600a07ff75b2 */ /* 0x0024620008000100 */
[----:B------:R2:W1:Y:S01]  /*0d00*/  SYNCS.EXCH.64 URZ, [UR7+0x180], UR4 ;  /* 0x0001800407ff75b2 */ /* 0x0004620008000100 */
[----:B------:R2:W1:Y:S01]  /*0d10*/  SYNCS.EXCH.64 URZ, [UR7+0x168], UR10 ;  /* 0x0001680a07ff75b2 */ /* 0x0004620008000100 */
[----:B------:R2:W1:Y:S01]  /*0d20*/  SYNCS.EXCH.64 URZ, [UR7+0x188], UR4 ;  /* 0x0001880407ff75b2 */ /* 0x0004620008000100 */
[----:B------:R2:W1:Y:S01]  /*0d30*/  SYNCS.EXCH.64 URZ, [UR7+0x170], UR10 ;  /* 0x0001700a07ff75b2 */ /* 0x0004620008000100 */
[----:B------:R2:W1:Y:S01]  /*0d40*/  SYNCS.EXCH.64 URZ, [UR7+0x190], UR4 ;  /* 0x0001900407ff75b2 */ /* 0x0004620008000100 */
[----:B------:R2:W1:Y:S01]  /*0d50*/  SYNCS.EXCH.64 URZ, [UR7+0x178], UR10 ;  /* 0x0001780a07ff75b2 */ /* 0x0004620008000100 */
[----:B------:R2:W1:Y:S02]  /*0d60*/  SYNCS.EXCH.64 URZ, [UR7+0x198], UR4 ;  /* 0x0001980407ff75b2 */ /* 0x0004640008000100 */
[----:B--2---:R-:W-:Y:S01]  /*0d70*/  NOP ;  /* 0x0000000000007918 */ /* 0x004fe20000000000 */
.L_x_14:
        /* <DEDUP_REMOVED lines=18> */
.L_x_15:
[----:B-1----:R-:W1:Y:S01]  /*0ea0*/  S2UR UR5, SR_CTAID.X ;  /* 0x00000000000579c3 */ /* 0x002e620000002500 */
[----:B------:R-:W-:-:S05]  /*0eb0*/  CS2R.32 R96, SR_CgaSize ;  /* 0x0000000000607805 */ /* 0x000fca0000008a00 */
[----:B------:R-:W-:-:S05]  /*0ec0*/  IMAD R96, R96, -0xa0, RZ ;  /* 0xffffff6060607824 */ /* 0x000fca00078e02ff */
[----:B------:R-:W-:-:S14]  /*0ed0*/  R2UR UR9, R96 ;  /* 0x00000000600972ca */ /* 0x000fdc00000e0000 */
[----:B------:R-:W2:Y:S01]  /*0ee0*/  LDCU UR9, c[0x0][UR9+0x2b0] ;  /* 0x00005600090977ac */ /* 0x000ea20008000800 */
[----:B------:R-:W-:Y:S01]  /*0ef0*/  NOP ;  /* 0x0000000000007918 */ /* 0x000fe20000000000 */
[----:B------:R-:W-:-:S05]  /*0f00*/  CS2R.32 R96, SR_CgaSize ;  /* 0x0000000000607805 */ /* 0x000fca0000008a00 */
[----:B------:R-:W-:-:S05]  /*0f10*/  IMAD R96, R96, -0xa0, RZ ;  /* 0xffffff6060607824 */ /* 0x000fca00078e02ff */
[----:B------:R-:W-:-:S14]  /*0f20*/  R2UR UR7, R96 ;  /* 0x00000000600772ca */ /* 0x000fdc00000e0000 */
[----:B------:R-:W3:Y:S01]  /*0f30*/  LDCU UR7, c[0x0][UR7+0x2b4] ;  /* 0x00005680070777ac */ /* 0x000ee20008000800 */
[----:B------:R-:W4:Y:S08]  /*0f40*/  S2UR UR4, SR_CTAID.Y ;  /* 0x00000000000479c3 */ /* 0x000f300000002600 */
[----:B------:R-:W3:Y:S01]  /*0f50*/  LDC R9, c[0x0][0xb24] ;  /* 0x0002c900ff097b82 */ /* 0x000ee20000000800 */
[----:B-1----:R-:W-:-:S02]  /*0f60*/  I2FP.F32.U32 R4, UR5 ;  /* 0x0000000500047c45 */ /* 0x002fc40008201000 */
[----:B------:R-:W-:-:S05]  /*0f70*/  CS2R.32 R5, SR_CgaSize ;  /* 0x0000000000057805 */ /* 0x000fca0000008a00 */
[----:B------:R-:W-:-:S06]  /*0f80*/  IMAD R5, R5, -0xa0, RZ ;  /* 0xffffff6005057824 */ /* 0x000fcc00078e02ff */
[----:B------:R-:W1:Y:S01]  /*0f90*/  LDC R5, c[0x0][R5+0x2a0] ;  /* 0x0000a80005057b82 */ /* 0x000e620000000800 */
[----:B------:R-:W-:Y:S01]  /*0fa0*/  MOV R21, UR5 ;  /* 0x0000000500157c02 */ /* 0x000fe20008000f00 */
[----:B--2---:R-:W-:Y:S01]  /*0fb0*/  FMUL R4, R4, UR9 ;  /* 0x0000000904047c20 */ /* 0x004fe20008400000 */
[----:B----4-:R-:W-:Y:S02]  /*0fc0*/  I2FP.F32.U32 R2, UR4 ;  /* 0x0000000400027c45 */ /* 0x010fe40008201000 */
[----:B------:R-:W-:-:S05]  /*0fd0*/  CS2R.32 R3, SR_CgaSize ;  /* 0x0000000000037805 */ /* 0x000fca0000008a00 */
[----:B------:R-:W-:-:S06]  /*0fe0*/  IMAD R3, R3, -0xa0, RZ ;  /* 0xffffff6003037824 */ /* 0x000fcc00078e02ff */
[----:B------:R-:W2:Y:S01]  /*0ff0*/  LDC R3, c[0x0][R3+0x2a4] ;  /* 0x0000a90003037b82 */ /* 0x000ea20000000800 */
[----:B------:R-:W4:Y:S01]  /*1000*/  F2I.U32.TRUNC.NTZ R96, R4 ;  /* 0x0000000400607305 */ /* 0x000f22000020f000 */
[----:B------:R-:W-:Y:S01]  /*1010*/  MOV R20, UR4 ;  /* 0x0000000400147c02 */ /* 0x000fe20008000f00 */
[----:B---3--:R-:W-:-:S05]  /*1020*/  FMUL R2, R2, UR7 ;  /* 0x0000000702027c20 */ /* 0x008fca0008400000 */
[----:B------:R-:W-:Y:S01]  /*1030*/  BAR.SYNC.DEFER_BLOCKING 0x0 ;  /* 0x0000000000007b1d */ /* 0x000fe20000010000 */
[----:B------:R-:W-:-:S05]  /*1040*/  ISETP.GE.AND P0, PT, R9, 0x1, PT ;  /* 0x000000010900780c */ /* 0x000fca0003f06270 */
[----:B------:R-:W3:Y:S02]  /*1050*/  F2I.U32.TRUNC.NTZ R94, R2 ;  /* 0x00000002005e7305 */ /* 0x000ee4000020f000 */
[----:B------:R-:W2:Y:S01]  /*1060*/  S2UR UR36, SR_CTAID.Z ;  /* 0x00000000002479c3 */ /* 0x000ea20000002700 */
[----:B----4-:R-:W-:-:S05]  /*1070*/  IADD3 R96, PT, PT, -R96, RZ, RZ ;  /* 0x000000ff60607210 */ /* 0x010fca0007ffe1ff */
[----:B-1----:R-:W-:Y:S01]  /*1080*/  IMAD R96, R5, R96, UR5 ;  /* 0x0000000505607e24 */ /* 0x002fe2000f8e0260 */
[----:B---3--:R-:W-:-:S05]  /*1090*/  IADD3 R94, PT, PT, -R94, RZ, RZ ;  /* 0x000000ff5e5e7210 */ /* 0x008fca0007ffe1ff */
[----:B--2---:R-:W-:Y:S01]  /*10a0*/  IMAD R94, R3, R94, UR4 ;  /* 0x00000004035e7e24 */ /* 0x004fe2000f8e025e */
[----:B------:R-:W-:Y:S06]  /*10b0*/  @!P0 BRA `(.L_x_16) ;  /* 0x0000000000b88947 */ /* 0x000fec0003800000 */
[----:B------:R-:W1:Y:S01]  /*10c0*/  LDC.64 R4, c[0x0][0xb18] ;  /* 0x0002c600ff047b82 */ /* 0x000e620000000a00 */
[----:B------:R-:W-:-:S07]  /*10d0*/  ISETP.NE.AND P0, PT, R9, 0x1, PT ;  /* 0x000000010900780c */ /* 0x000fce0003f05270 */
[----:B------:R-:W2:Y:S08]  /*10e0*/  LDC R10, c[0x0][0xb0c] ;  /* 0x0002c300ff0a7b82 */ /* 0x000eb00000000800 */
[----:B------:R-:W3:Y:S08]  /*10f0*/  LDC R11, c[0x0][0x370] ;  /* 0x0000dc00ff0b7b82 */ /* 0x000ef00000000800 */
[----:B------:R-:W4:Y:S01]  /*1100*/  LDC R12, c[0x0][0x374] ;  /* 0x0000dd00ff0c7b82 */ /* 0x000f220000000800 */
[----:B-1----:R-:W-:-:S07]  /*1110*/  ISETP.NE.AND P1, PT, R4, 0x1, PT ;  /* 0x000000010400780c */ /* 0x002fce0003f25270 */
[----:B------:R-:W3:Y:S01]  /*1120*/  LDC.64 R6, c[0x0][0xb10] ;  /* 0x0002c400ff067b82 */ /* 0x000ee20000000a00 */
[----:B--2---:R-:W-:-:S07]  /*1130*/  ISETP.NE.AND P2, PT, R10, 0x1, PT ;  /* 0x000000010a00780c */ /* 0x004fce0003f45270 */
[----:B------:R-:W1:Y:S08]  /*1140*/  LDC R8, c[0x0][0xb20] ;  /* 0x0002c800ff087b82 */ /* 0x000e700000000800 */
[----:B------:R-:W2:Y:S01]  /*1150*/  LDC.64 R2, c[0x0][0xb28] ;  /* 0x0002ca00ff027b82 */ /* 0x000ea20000000a00 */
[----:B----4-:R-:W-:-:S04]  /*1160*/  IMAD.HI.U32 R13, R12, R5, RZ ;  /* 0x000000050c0d7227 */ /* 0x010fc800078e00ff */
[----:B------:R-:W-:-:S04]  /*1170*/  IMAD.HI.U32 R5, R20, R5, RZ ;  /* 0x0000000514057227 */ /* 0x000fc800078e00ff */
[----:B---3--:R-:W-:-:S04]  /*1180*/  IMAD.HI.U32 R14, R11, R6, RZ ;  /* 0x000000060b0e7227 */ /* 0x008fc800078e00ff */
[C---:B------:R-:W-:Y:S01]  /*1190*/  IMAD.HI.U32 R16, R21.reuse, R6, RZ ;  /* 0x0000000615107227 */ /* 0x040fe200078e00ff */
[-C--:B------:R-:W-:Y:S02]  /*11a0*/  @P2 SHF.R.U32.HI R11, RZ, R7.reuse, R14 ;  /* 0x00000007ff0b2219 */ /* 0x080fe4000001160e */
[-C--:B-1----:R-:W-:Y:S02]  /*11b0*/  @P1 SHF.R.U32.HI R12, RZ, R8.reuse, R13 ;  /* 0x00000008ff0c1219 */ /* 0x082fe4000001160d */
[----:B------:R-:W-:Y:S02]  /*11c0*/  SHF.R.U32.HI R5, RZ, R8, R5 ;  /* 0x00000008ff057219 */ /* 0x000fe40000011605 */
[----:B------:R-:W-:Y:S02]  /*11d0*/  SHF.R.U32.HI R16, RZ, R7, R16 ;  /* 0x00000007ff107219 */ /* 0x000fe40000011610 */
[----:B------:R-:W-:Y:S01]  /*11e0*/  SEL R5, R20, R5, !P1 ;  /* 0x0000000514057207 */ /* 0x000fe20004800000 */
[----:B--2---:R-:W-:Y:S01]  /*11f0*/  IMAD.HI.U32 R14, R12, R2, RZ ;  /* 0x000000020c0e7227 */ /* 0x004fe200078e00ff */
[----:B------:R-:W-:-:S02]  /*1200*/  SEL R7, R21, R16, !P2 ;  /* 0x0000001015077207 */ /* 0x000fc40005000000 */
[----:B------:R-:W-:Y:S01]  /*1210*/  IADD3 R13, PT, PT, -R5, RZ, RZ ;  /* 0x000000ff050d7210 */ /* 0x000fe20007ffe1ff */
[----:B------:R-:W-:Y:S01]  /*1220*/  IMAD.HI.U32 R6, R11, R2, RZ ;  /* 0x000000020b067227 */ /* 0x000fe200078e00ff */
[----:B------:R-:W-:-:S03]  /*1230*/  @P0 SHF.R.U32.HI R12, RZ, R3, R14 ;  /* 0x00000003ff0c0219 */ /* 0x000fc6000001160e */
[----:B------:R-:W-:Y:S01]  /*1240*/  IMAD R13, R4, R13, R20 ;  /* 0x0000000d040d7224 */ /* 0x000fe200078e0214 */
[----:B------:R-:W-:Y:S01]  /*1250*/  @P0 SHF.R.U32.HI R11, RZ, R3, R6 ;  /* 0x00000003ff0b0219 */ /* 0x000fe20000011606 */
[----:B------:R-:W-:-:S04]  /*1260*/  IMAD R12, R12, R9, RZ ;  /* 0x000000090c0c7224 */ /* 0x000fc800078e02ff */
[----:B------:R-:W-:Y:S01]  /*1270*/  IMAD R6, R11, R9, RZ ;  /* 0x000000090b067224 */ /* 0x000fe200078e02ff */
[----:B------:R-:W-:-:S04]  /*1280*/  ISETP.GE.AND P1, PT, R5, R12, PT ;  /* 0x0000000c0500720c */ /* 0x000fc80003f26270 */
[----:B------:R-:W-:Y:S01]  /*1290*/  ISETP.GE.OR P1, PT, R7, R6, P1 ;  /* 0x000000060700720c */ /* 0x000fe20000f26670 */
[----:B------:R-:W-:-:S05]  /*12a0*/  IMAD.HI.U32 R6, R5, R2, RZ ;  /* 0x0000000205067227 */ /* 0x000fca00078e00ff */
[----:B------:R-:W-:-:S04]  /*12b0*/  SHF.R.U32.HI R6, RZ, R3, R6 ;  /* 0x00000003ff067219 */ /* 0x000fc80000011606 */
[----:B------:R-:W-:-:S03]  /*12c0*/  SEL R6, R5, R6, !P0 ;  /* 0x0000000605067207 */ /* 0x000fc60004000000 */
[----:B------:R-:W-:Y:S01]  /*12d0*/  @!P1 IMAD.HI.U32 R8, R7, R2, RZ ;  /* 0x0000000207089227 */ /* 0x000fe200078e00ff */
[----:B------:R-:W-:-:S04]  /*12e0*/  IADD3 R2, PT, PT, -R6, RZ, RZ ;  /* 0x000000ff06027210 */ /* 0x000fc80007ffe1ff */
[----:B------:R-:W-:Y:S01]  /*12f0*/  @!P1 SHF.R.U32.HI R8, RZ, R3, R8 ;  /* 0x00000003ff089219 */ /* 0x000fe20000011608 */
[----:B------:R-:W-:-:S03]  /*1300*/  IMAD R2, R9, R2, R5 ;  /* 0x0000000209027224 */ /* 0x000fc600078e0205 */
[----:B------:R-:W-:-:S05]  /*1310*/  @!P1 SEL R3, R7, R8, !P0 ;  /* 0x0000000807039207 */ /* 0x000fca0004000000 */
[--C-:B------:R-:W-:Y:S02]  /*1320*/  @!P1 IMAD.IADD R6, R6, 0x1, -R3.reuse ;  /* 0x0000000106069824 */ /* 0x100fe400078e0a03 */
[----:B------:R-:W-:Y:S01]  /*1330*/  @!P1 IMAD R3, R2, R11, R3 ;  /* 0x0000000b02039224 */ /* 0x000fe200078e0203 */
[----:B------:R-:W-:Y:S01]  /*1340*/  IADD3 R2, PT, PT, -R7, RZ, RZ ;  /* 0x000000ff07027210 */ /* 0x000fe20007ffe1ff */
[----:B------:R-:W-:Y:S02]  /*1350*/  @!P1 IMAD R5, R6, R9, R7 ;  /* 0x0000000906059224 */ /* 0x000fe400078e0207 */
[----:B------:R-:W-:Y:S02]  /*1360*/  @!P1 IMAD.MOV.U32 R7, RZ, RZ, R3 ;  /* 0x000000ffff079224 */ /* 0x000fe400078e0003 */
[----:B------:R-:W-:Y:S02]  /*1370*/  IMAD R2, R10, R2, R21 ;  /* 0x000000020a027224 */ /* 0x000fe400078e0215 */
[----:B------:R-:W-:-:S02]  /*1380*/  IMAD R20, R5, R4, R13 ;  /* 0x0000000405147224 */ /* 0x000fc400078e020d */
[----:B------:R-:W-:Y:S02]  /*1390*/  IMAD R21, R7, R10, R2 ;  /* 0x0000000a07157224 */ /* 0x000fe400078e0202 */
.L_x_16:
[----:B------:R-:W1:Y:S01]  /*13a0*/  LDCU UR4, c[0x0][0xb30] ;  /* 0x00016600ff0477ac */ /* 0x000e620008000800 */
[----:B------:R-:W2:Y:S08]  /*13b0*/  S2UR UR37, SR_CgaCtaId ;  /* 0x00000000002579c3 */ /* 0x000eb00000008800 */
[----:B------:R-:W3:Y:S01]  /*13c0*/  LDC R40, c[0x0][0xb24] ;  /* 0x0002c900ff287b82 */ /* 0x000ee20000000800 */
[----:B-1----:R-:W-:-:S09]  /*13d0*/  UISETP.NE.AND UP1, UPT, UR4, 0x1, UPT ;  /* 0x000000010400788c */ /* 0x002fd2000bf25270 */
[----:B--2---:R-:W-:Y:S05]  /*13e0*/  BRA.U UP1, `(.L_x_17) ;  /* 0x0000000101407547 */ /* 0x004fea000b800000 */
[----:B------:R-:W1:Y:S08]  /*13f0*/  LDC.64 R4, c[0x0][0xb10] ;  /* 0x0002c400ff047b82 */ /* 0x000e700000000a00 */
[----:B------:R-:W2:Y:S08]  /*1400*/  LDC.64 R2, c[0x0][0xb18] ;  /* 0x0002c600ff027b82 */ /* 0x000eb00000000a00 */
[----:B------:R-:W4:Y:S08]  /*1410*/  LDC R6, c[0x0][0xb20] ;  /* 0x0002c800ff067b82 */ /* 0x000f300000000800 */
[----:B------:R-:W3:Y:S01]  /*1420*/  LDC R8, c[0x0][0xb0c] ;  /* 0x0002c300ff087b82 */ /* 0x000ee20000000800 */
[----:B-1----:R-:W-:-:S05]  /*1430*/  IMAD.HI.U32 R4, R21, R4, RZ ;  /* 0x0000000415047227 */ /* 0x002fca00078e00ff */
[----:B------:R-:W-:Y:S01]  /*1440*/  SHF.R.U32.HI R4, RZ, R5, R4 ;  /* 0x00000005ff047219 */ /* 0x000fe20000011604 */
[----:B--2---:R-:W-:Y:S01]  /*1450*/  IMAD.HI.U32 R3, R20, R3, RZ ;  /* 0x0000000314037227 */ /* 0x004fe200078e00ff */
[----:B------:R-:W-:-:S04]  /*1460*/  ISETP.NE.AND P0, PT, R2, 0x1, PT ;  /* 0x000000010200780c */ /* 0x000fc80003f05270 */
[----:B----4-:R-:W-:-:S04]  /*1470*/  SHF.R.U32.HI R3, RZ, R6, R3 ;  /* 0x00000006ff037219 */ /* 0x010fc80000011603 */
[----:B------:R-:W-:Y:S02]  /*1480*/  SEL R3, R20, R3, !P0 ;  /* 0x0000000314037207 */ /* 0x000fe40004000000 */
[----:B---3--:R-:W-:-:S04]  /*1490*/  ISETP.NE.AND P1, PT, R8, 0x1, PT ;  /* 0x000000010800780c */ /* 0x008fc80003f25270 */
[----:B------:R-:W-:-:S05]  /*14a0*/  SEL R4, R21, R4, !P1 ;  /* 0x0000000415047207 */ /* 0x000fca0004800000 */
[----:B------:R-:W-:Y:S02]  /*14b0*/  IMAD.IADD R5, R3, 0x1, -R4 ;  /* 0x0000000103057824 */ /* 0x000fe400078e0a04 */
[----:B------:R-:W-:Y:S02]  /*14c0*/  IMAD.IADD R3, R4, 0x1, -R3 ;  /* 0x0000000104037824 */ /* 0x000fe400078e0a03 */
[----:B------:R-:W-:Y:S02]  /*14d0*/  IMAD R21, R5, R8, R21 ;  /* 0x0000000805157224 */ /* 0x000fe400078e0215 */
[----:B------:R-:W-:-:S07]  /*14e0*/  IMAD R20, R3, R2, R20 ;  /* 0x0000000203147224 */ /* 0x000fce00078e0214 */
.L_x_17:
[----:B------:R-:W-:Y:S01]  /*14f0*/  BAR.SYNC.DEFER_BLOCKING 0x0 ;  /* 0x0000000000007b1d */ /* 0x000fe20000010000 */
[----:B------:R-:W-:Y:S01]  /*1500*/  UISETP.NE.AND UP1, UPT, UR8, 0x2, UPT ;  /* 0x000000020800788c */ /* 0x000fe2000bf25270 */
[----:B------:R-:W-:Y:S02]  /*1510*/  ISETP.NE.OR P5, PT, R0, 0x2, !P5 ;  /* 0x000000020000780c */ /* 0x000fe40006fa5670 */
[----:B------:R-:W-:-:S06]  /*1520*/  LOP3.LUT R2, R108, 0x1f, RZ, 0xc0, !PT ;  /* 0x0000001f6c027812 */ /* 0x000fcc00078ec0ff */
[----:B------:R-:W-:Y:S05]  /*1530*/  BRA.U UP1, `(.L_x_18) ;  /* 0x0000001901347547 */ /* 0x000fea000b800000 */
[----:B------:R-:W1:Y:S01]  /*1540*/  LDCU UR13, c[0x0][0x38c] ;  /* 0x00007180ff0d77ac */ /* 0x000e620008000800 */
[----:B------:R-:W2:Y:S01]  /*1550*/  LDC R9, c[0x0][0x370] ;  /* 0x0000dc00ff097b82 */ /* 0x000ea20000000800 */
[----:B------:R-:W-:Y:S01]  /*1560*/  PLOP3.LUT P1, PT, PT, PT, UP2, 0x80, 0x8 ;  /* 0x000000000008781c */ /* 0x000fe20003f2f028 */
[----:B------:R-:W-:Y:S01]  /*1570*/  HFMA2 R12, -RZ, RZ, 0, 0 ;  /* 0x00000000ff0c7431 */ /* 0x000fe200000001ff */
[----:B------:R-:W-:Y:S01]  /*1580*/  ISETP.EQ.OR P4, PT, R2, RZ, P5 ;  /* 0x000000ff0200720c */ /* 0x000fe20002f82670 */
[----:B------:R-:W-:Y:S01]  /*1590*/  IMAD.MOV.U32 R15, RZ, RZ, 0x1 ;  /* 0x00000001ff0f7424 */ /* 0x000fe200078e00ff */
[----:B------:R-:W-:Y:S01]  /*15a0*/  PLOP3.LUT P1, PT, P1, PT, PT, 0x8, 0x80 ;  /* 0x000000000080781c */ /* 0x000fe20000f2e170 */
[----:B------:R-:W-:Y:S01]  /*15b0*/  IMAD.MOV.U32 R14, RZ, RZ, RZ ;  /* 0x000000ffff0e7224 */ /* 0x000fe200078e00ff */
[----:B------:R-:W-:Y:S01]  /*15c0*/  MOV R8, 0x1 ;  /* 0x0000000100087802 */ /* 0x000fe20000000f00 */
[----:B------:R-:W4:Y:S01]  /*15d0*/  LDC R0, c[0x0][0x374] ;  /* 0x0000dd00ff007b82 */ /* 0x000f220000000800 */
[----:B------:R-:W-:Y:S01]  /*15e0*/  IMAD.MOV.U32 R10, RZ, RZ, RZ ;  /* 0x000000ffff0a7224 */ /* 0x000fe200078e00ff */
[----:B------:R-:W2:Y:S01]  /*15f0*/  LDCU.64 UR22, c[0x0][0x348] ;  /* 0x00006900ff1677ac */ /* 0x000ea20008000a00 */
[----:B------:R-:W-:Y:S01]  /*1600*/  UMOV UR6, URZ ;  /* 0x000000ff00067c82 */ /* 0x000fe20008000000 */
[----:B-1----:R-:W-:-:S04]  /*1610*/  UIADD3 UR5, UPT, UPT, UR13, 0x3f, URZ ;  /* 0x0000003f0d057890 */ /* 0x002fc8000fffe0ff */
[----:B------:R-:W-:-:S04]  /*1620*/  USHF.R.S32.HI UR4, URZ, 0x1f, UR5 ;  /* 0x0000001fff047899 */ /* 0x000fc80008011405 */
[----:B------:R-:W-:-:S04]  /*1630*/  ULEA.HI UR4, UR4, UR5, URZ, 0x6 ;  /* 0x0000000504047291 */ /* 0x000fc8000f8f30ff */
[----:B------:R-:W-:Y:S02]  /*1640*/  USHF.R.S32.HI UR15, URZ, 0x6, UR4 ;  /* 0x00000006ff0f7899 */ /* 0x000fe40008011404 */
[----:B------:R-:W-:Y:S02]  /*1650*/  UIADD3 UR4, UPT, UPT, UR13, -0x1, URZ ;  /* 0xffffffff0d047890 */ /* 0x000fe4000fffe0ff */
[----:B------:R-:W-:Y:S02]  /*1660*/  UISETP.LT.U32.AND UP0, UPT, UR15, 0x11, UPT ;  /* 0x000000110f00788c */ /* 0x000fe4000bf01070 */
[----:B------:R-:W-:Y:S02]  /*1670*/  UISETP.GE.U32.AND UP1, UPT, UR4, -0x7f, UPT ;  /* 0xffffff810400788c */ /* 0x000fe4000bf26070 */
[----:B------:R-:W-:Y:S02]  /*1680*/  USEL UR14, UR15, 0x11, UP0 ;  /* 0x000000110f0e7887 */ /* 0x000fe40008000000 */
[----:B------:R-:W-:-:S02]  /*1690*/  UIADD3 UR13, UPT, UPT, UR13, 0x7e, URZ ;  /* 0x0000007e0d0d7890 */ /* 0x000fc4000fffe0ff */
[----:B------:R-:W-:Y:S02]  /*16a0*/  UIADD3 UR5, UPT, UPT, UR14, -0x1, URZ ;  /* 0xffffffff0e057890 */ /* 0x000fe4000fffe0ff */
[----:B------:R-:W-:-:S03]  /*16b0*/  UIADD3 UR7, UPT, UPT, UR15, -UR14, URZ ;  /* 0x8000000e0f077290 */ /* 0x000fc6000fffe0ff */
[----:B------:R-:W-:-:S04]  /*16c0*/  @UP1 UIADD3 UR5, UPT, UPT, UR14, URZ, URZ ;  /* 0x000000ff0e051290 */ /* 0x000fc8000fffe0ff */
[----:B--2---:R-:W-:-:S12]  /*16d0*/  UIADD3 UR5, UPT, UPT, UR5, 0x1, URZ ;  /* 0x0000000105057890 */ /* 0x004fd8000fffe0ff */
.L_x_36:
[----:B------:R-:W-:Y:S01]  /*16e0*/  UISETP.NE.AND UP0, UPT, UR37, URZ, UPT ;  /* 0x000000ff2500728c */ /* 0x000fe2000bf05270 */
[----:B------:R-:W1:Y:S08]  /*16f0*/  S2UR UR37, SR_CgaCtaId ;  /* 0x00000000002579c3 */ /* 0x000e700000008800 */
[----:B------:R-:W-:Y:S05]  /*1700*/  BRA.U UP0, `(.L_x_19) ;  /* 0x0000000100347547 */ /* 0x000fea000b800000 */
[----:B------:R-:W2:Y:S01]  /*1710*/  S2R R2, SR_CgaCtaId ;  /* 0x0000000000027919 */ /* 0x000ea20000008800 */
[----:B------:R-:W-:-:S04]  /*1720*/  MOV R3, 0x400 ;  /* 0x0000040000037802 */ /* 0x000fc80000000f00 */
[----:B--2---:R-:W-:Y:S02]  /*1730*/  LEA R3, R2, R3, 0x18 ;  /* 0x0000000302037211 */ /* 0x004fe400078ec0ff */
[----:B------:R-:W-:-:S03]  /*1740*/  SHF.L.U32 R2, R8, 0x1f, RZ ;  /* 0x0000001f08027819 */ /* 0x000fc600000006ff */
[----:B------:R-:W-:-:S04]  /*1750*/  IMAD R3, R10, 0x8, R3 ;  /* 0x000000080a037824 */ /* 0x000fc800078e0203 */
[----:B------:R-:W2:Y:S02]  /*1760*/  SYNCS.PHASECHK.TRANS64.TRYWAIT P0, [R3+URZ+0x1b0], R2 ;  /* 0x0001b002030075a7 */ /* 0x000ea400080011ff */
[----:B--2---:R-:W-:Y:S05]  /*1770*/  @!P0 BRA `(.L_x_20) ;  /* 0x0000006000988947 */ /* 0x004fea0003800000 */
.L_x_119:
[----:B------:R-:W-:Y:S01]  /*1780*/  VIADD R10, R10, 0x1 ;  /* 0x000000010a0a7836 */ /* 0x000fe20000000000 */
[----:B------:R2:W-:Y:S04]  /*1790*/  SYNCS.ARRIVE.TRANS64.A1T0 RZ, [R3+URZ+0x1a0], RZ ;  /* 0x0001a0ff03ff79a7 */ /* 0x0005e800081000ff */
[----:B------:R-:W-:-:S04]  /*17a0*/  ISETP.NE.AND P0, PT, R10, 0x2, PT ;  /* 0x000000020a00780c */ /* 0x000fc80003f05270 */
[----:B------:R-:W-:Y:S02]  /*17b0*/  SEL R10, R10, RZ, P0 ;  /* 0x000000ff0a0a7207 */ /* 0x000fe40000000000 */
[----:B--2---:R-:W-:-:S04]  /*17c0*/  SEL R3, RZ, 0x1, P0 ;  /* 0x00000001ff037807 */ /* 0x004fc80000000000 */
[----:B------:R-:W-:-:S07]  /*17d0*/  LOP3.LUT R8, R8, R3, RZ, 0x3c, !PT ;  /* 0x0000000308087212 */ /* 0x000fce00078e3cff */
.L_x_19:
[----:B------:R-:W-:Y:S01]  /*17e0*/  UMOV UR4, 0x400 ;  /* 0x0000040000047882 */ /* 0x000fe20000000000 */
[----:B------:R-:W-:Y:S01]  /*17f0*/  SHF.L.U32 R2, R15, 0x1f, RZ ;  /* 0x0000001f0f027819 */ /* 0x000fe200000006ff */
[----:B-1----:R-:W-:Y:S01]  /*1800*/  ULEA UR4, UR37, UR4, 0x18 ;  /* 0x0000000425047291 */ /* 0x002fe2000f8ec0ff */
[----:B------:R-:W-:Y:S01]  /*1810*/  R2UR UR35, R21 ;  /* 0x00000000152372ca */ /* 0x000fe200000e0000 */
[----:B------:R-:W-:Y:S01]  /*1820*/  UISETP.GE.U32.AND UP0, UPT, UR13, 0x7f, UPT ;  /* 0x0000007f0d00788c */ /* 0x000fe2000bf06070 */
[----:B------:R-:W-:Y:S01]  /*1830*/  R2UR UR11, R20 ;  /* 0x00000000140b72ca */ /* 0x000fe200000e0000 */
[----:B------:R-:W-:Y:S01]  /*1840*/  ULEA UR8, UR6, UR4, 0x3 ;  /* 0x0000000406087291 */ /* 0x000fe2000f8e18ff */
[----:B------:R-:W-:-:S08]  /*1850*/  UMOV UR24, URZ ;  /* 0x000000ff00187c82 */ /* 0x000fd00008000000 */
[----:B------:R1:W2:Y:S01]  /*1860*/  SYNCS.PHASECHK.TRANS64.TRYWAIT P0, [UR8+0x88], R2 ;  /* 0x00008802ff0075a7 */ /* 0x0002a20008001108 */
[----:B------:R-:W-:Y:S02]  /*1870*/  USHF.L.U32 UR35, UR35, 0x6, URZ ;  /* 0x0000000623237899 */ /* 0x000fe400080006ff */
[----:B------:R-:W-:Y:S01]  /*1880*/  USHF.L.U32 UR11, UR11, 0x7, URZ ;  /* 0x000000070b0b7899 */ /* 0x000fe200080006ff */
[----:B------:R-:W-:Y:S11]  /*1890*/  BRA.U !UP0, `(.L_x_21) ;  /* 0x0000000108a87547 */ /* 0x000ff6000b800000 */
[----:B------:R-:W-:Y:S01]  /*18a0*/  UMOV UR16, URZ ;  /* 0x000000ff00107c82 */ /* 0x000fe20008000000 */
[----:B------:R-:W-:-:S05]  /*18b0*/  UMOV UR17, UR6 ;  /* 0x0000000600117c82 */ /* 0x000fca0008000000 */
.L_x_26:
[----:B-1----:R-:W-:Y:S01]  /*18c0*/  ULEA UR33, UR17, UR4, 0x3 ;  /* 0x0000000411217291 */ /* 0x002fe2000f8e18ff */
[----:B--2---:R-:W-:Y:S01]  /*18d0*/  @!P5 MOV R3, 0x3000 ;  /* 0x000030000003d802 */ /* 0x004fe20000000f00 */
[----:B--2---:R-:W-:Y:S10]  /*18e0*/  @P0 BRA `(.L_x_22) ;  /* 0x00000000000c0947 */ /* 0x004ff40003800000 */
[----:B------:R-:W-:-:S04]  /*18f0*/  SHF.L.U32 R5, R15, 0x1f, RZ ;  /* 0x0000001f0f057819 */ /* 0x000fc800000006ff */
[----:B------:R-:W2:Y:S02]  /*1900*/  SYNCS.PHASECHK.TRANS64.TRYWAIT P0, [UR33+0x88], R5 ;  /* 0x00008805ff0075a7 */ /* 0x000ea40008001121 */
[----:B--2---:R-:W-:Y:S05]  /*1910*/  @!P0 BRA `(.L_x_23) ;  /* 0x0000006000448947 */ /* 0x004fea0003800000 */
.L_x_22:
[----:B------:R2:W-:Y:S01]  /*1920*/  @!P5 SYNCS.ARRIVE.TRANS64 RZ, [UR33], R3 ;  /* 0x00000003ffffd9a7 */ /* 0x0005e20008000021 */
[----:B------:R-:W-:Y:S04]  /*1930*/  BSSY.RECONVERGENT B0, `(.L_x_24) ;  /* 0x0000003000007945 */ /* 0x000fe80003800200 */
[----:B------:R-:W-:Y:S05]  /*1940*/  @P4 BRA `(.L_x_25) ;  /* 0x0000000000044947 */ /* 0x000fea0003800000 */
[----:B------:R-:W-:Y:S05]  /*1950*/  BPT.TRAP 0x1 ;  /* 0x000000040000795c */ /* 0x000fea0000300000 */
.L_x_25:
[----:B------:R-:W-:Y:S05]  /*1960*/  BSYNC.RECONVERGENT B0 ;  /* 0x0000000000007941 */ /* 0x000fea0003800200 */
.L_x_24:
[----:B------:R-:W-:Y:S02]  /*1970*/  UIADD3 UR6, UPT, UPT, UR17, 0x1, URZ ;  /* 0x0000000111067890 */ /* 0x000fe4000fffe0ff */
[----:B------:R-:W-:Y:S02]  /*1980*/  ULEA UR32, UR17, UR4, 0xc ;  /* 0x0000000411207291 */ /* 0x000fe4000f8e60ff */
[----:B------:R-:W-:Y:S02]  /*1990*/  UISETP.NE.AND UP0, UPT, UR6, 0x11, UPT ;  /* 0x000000110600788c */ /* 0x000fe4000bf05270 */
[----:B------:R-:W-:Y:S02]  /*19a0*/  UIADD3 UR26, UP1, UPT, UR22, 0x80, URZ ;  /* 0x00000080161a7890 */ /* 0x000fe4000ff3e0ff */
[----:B------:R-:W-:Y:S02]  /*19b0*/  USEL UR9, URZ, 0x1, UP0 ;  /* 0x00000001ff097887 */ /* 0x000fe40008000000 */
[----:B------:R-:W-:-:S02]  /*19c0*/  USEL UR6, UR6, URZ, UP0 ;  /* 0x000000ff06067287 */ /* 0x000fc40008000000 */
[----:B------:R-:W-:Y:S02]  /*19d0*/  UIADD3 UR20, UP0, UPT, UR22, 0x180, URZ ;  /* 0x0000018016147890 */ /* 0x000fe4000ff1e0ff */
[----:B------:R-:W-:Y:S01]  /*19e0*/  ULEA UR8, UR6, UR4, 0x3 ;  /* 0x0000000406087291 */ /* 0x000fe2000f8e18ff */
[----:B------:R-:W-:Y:S01]  /*19f0*/  LOP3.LUT R15, R15, UR9, RZ, 0x3c, !PT ;  /* 0x000000090f0f7c12 */ /* 0x000fe2000f8e3cff */
[----:B------:R-:W-:Y:S02]  /*1a00*/  USHF.L.U32 UR34, UR16, 0x6, URZ ;  /* 0x0000000610227899 */ /* 0x000fe400080006ff */
[----:B------:R-:W-:Y:S01]  /*1a10*/  UIADD3.X UR27, UPT, UPT, URZ, UR23, URZ, UP1, !UPT ;  /* 0x00000017ff1b7290 */ /* 0x000fe20008ffe4ff */
[----:B-1----:R-:W-:Y:S01]  /*1a20*/  SHF.L.U32 R2, R15, 0x1f, RZ ;  /* 0x0000001f0f027819 */ /* 0x002fe200000006ff */
[----:B------:R-:W-:Y:S02]  /*1a30*/  UIADD3 UR32, UPT, UPT, UR32, 0x4400, URZ ;  /* 0x0000440020207890 */ /* 0x000fe4000fffe0ff */
[----:B------:R-:W-:Y:S01]  /*1a40*/  UIADD3.X UR21, UPT, UPT, URZ, UR23, URZ, UP0, !UPT ;  /* 0x00000017ff157290 */ /* 0x000fe200087fe4ff */
[----:B------:R1:W1:Y:S01]  /*1a50*/  SYNCS.PHASECHK.TRANS64.TRYWAIT P0, [UR8+0x88], R2 ;  /* 0x00008802ff0075a7 */ /* 0x0002620008001108 */
[----:B------:R-:W-:Y:S01]  /*1a60*/  ULEA UR8, UR17, UR4, 0xd ;  /* 0x0000000411087291 */ /* 0x000fe2000f8e68ff */
[----:B------:R-:W-:Y:S01]  /*1a70*/  UMOV UR18, 0x0 ;  /* 0x0000000000127882 */ /* 0x000fe20000000000 */
[----:B------:R-:W-:-:S02]  /*1a80*/  UMOV UR19, 0x10000000 ;  /* 0x1000000000137882 */ /* 0x000fc40000000000 */
[----:B------:R-:W-:Y:S01]  /*1a90*/  UIADD3 UR8, UPT, UPT, UR8, 0x15400, URZ ;  /* 0x0001540008087890 */ /* 0x000fe2000fffe0ff */
[----:B------:R1:W-:Y:S01]  /*1aa0*/  UTMALDG.3D [UR32], [UR26], desc[UR18] ;  /* 0x000012201a0075b4 */ /* 0x0003e20008011000 */
[----:B------:R-:W-:Y:S01]  /*1ab0*/  UMOV UR12, UR36 ;  /* 0x00000024000c7c82 */ /* 0x000fe20008000000 */
[----:B------:R-:W-:Y:S01]  /*1ac0*/  UMOV UR9, UR33 ;  /* 0x0000002100097c82 */ /* 0x000fe20008000000 */
[----:B------:R-:W-:Y:S01]  /*1ad0*/  UMOV UR10, UR34 ;  /* 0x00000022000a7c82 */ /* 0x000fe20008000000 */
[----:B------:R-:W-:Y:S01]  /*1ae0*/  UIADD3 UR16, UPT, UPT, UR16, 0x1, URZ ;  /* 0x0000000110107890 */ /* 0x000fe2000fffe0ff */
[----:B------:R-:W-:Y:S01]  /*1af0*/  UMOV UR24, UR5 ;  /* 0x0000000500187c82 */ /* 0x000fe20008000000 */
[----:B------:R-:W-:Y:S02]  /*1b00*/  UMOV UR17, UR6 ;  /* 0x0000000600117c82 */ /* 0x000fe40008000000 */
[----:B------:R1:W-:Y:S01]  /*1b10*/  UTMALDG.3D [UR8], [UR20], desc[UR18] ;  /* 0x00001208140075b4 */ /* 0x0003e20008011000 */
[----:B------:R-:W-:-:S09]  /*1b20*/  UISETP.NE.AND UP0, UPT, UR16, UR5, UPT ;  /* 0x000000051000728c */ /* 0x000fd2000bf05270 */
[----:B------:R-:W-:Y:S05]  /*1b30*/  BRA.U UP0, `(.L_x_26) ;  /* 0xfffffffd00607547 */ /* 0x000fea000b83ffff */
.L_x_21:
[----:B-1----:R-:W-:Y:S01]  /*1b40*/  ULEA UR8, UR6, UR4, 0x3 ;  /* 0x0000000406087291 */ /* 0x002fe2000f8e18ff */
[----:B------:R-:W-:Y:S01]  /*1b50*/  SHF.L.U32 R2, R15, 0x1f, RZ ;  /* 0x0000001f0f027819 */ /* 0x000fe200000006ff */
[----:B------:R-:W-:Y:S01]  /*1b60*/  @!P1 SYNCS.ARRIVE.TRANS64.A1T0 RZ, [UR4+0x138], RZ ;  /* 0x000138ffffff99a7 */ /* 0x000fe20008100004 */
[----:B------:R-:W-:-:S06]  /*1b70*/  UISETP.GT.AND UP0, UPT, UR15, UR14, UPT ;  /* 0x0000000e0f00728c */ /* 0x000fcc000bf04270 */
[----:B--2---:R1:W2:Y:S03]  /*1b80*/  SYNCS.PHASECHK.TRANS64.TRYWAIT P0, [UR8+0x88], R2 ;  /* 0x00008802ff0075a7 */ /* 0x0042a60008001108 */
[----:B------:R-:W-:Y:S05]  /*1b90*/  BRA.U !UP0, `(.L_x_27) ;  /* 0x0000000108ac7547 */ /* 0x000fea000b800000 */
[----:B------:R-:W-:Y:S01]  /*1ba0*/  UIADD3 UR21, UPT, UPT, UR7, UR24, URZ ;  /* 0x0000001807157290 */ /* 0x000fe2000fffe0ff */
[----:B------:R-:W-:-:S11]  /*1bb0*/  UMOV UR25, UR6 ;  /* 0x0000000600197c82 */ /* 0x000fd60008000000 */
.L_x_32:
[----:B-1----:R-:W-:Y:S01]  /*1bc0*/  ULEA UR17, UR25, UR4, 0x3 ;  /* 0x0000000419117291 */ /* 0x002fe2000f8e18ff */
[----:B--2---:R-:W-:Y:S01]  /*1bd0*/  @!P5 MOV R3, 0x3000 ;  /* 0x000030000003d802 */ /* 0x004fe20000000f00 */
[----:B--2---:R-:W-:Y:S10]  /*1be0*/  @P0 BRA `(.L_x_28) ;  /* 0x00000000000c0947 */ /* 0x004ff40003800000 */
[----:B------:R-:W-:-:S04]  /*1bf0*/  SHF.L.U32 R5, R15, 0x1f, RZ ;  /* 0x0000001f0f057819 */ /* 0x000fc800000006ff */
[----:B------:R-:W2:Y:S02]  /*1c00*/  SYNCS.PHASECHK.TRANS64.TRYWAIT P0, [UR17+0x88], R5 ;  /* 0x00008805ff0075a7 */ /* 0x000ea40008001111 */
[----:B--2---:R-:W-:Y:S05]  /*1c10*/  @!P0 BRA `(.L_x_29) ;  /* 0x0000005c009c8947 */ /* 0x004fea0003800000 */
.L_x_28:
[----:B------:R2:W-:Y:S01]  /*1c20*/  @!P5 SYNCS.ARRIVE.TRANS64 RZ, [UR17], R3 ;  /* 0x00000003ffffd9a7 */ /* 0x0005e20008000011 */
[----:B------:R-:W-:Y:S04]  /*1c30*/  BSSY.RECONVERGENT B0, `(.L_x_30) ;  /* 0x0000003000007945 */ /* 0x000fe80003800200 */
[----:B------:R-:W-:Y:S05]  /*1c40*/  @P4 BRA `(.L_x_31) ;  /* 0x0000000000044947 */ /* 0x000fea0003800000 */
[----:B------:R-:W-:Y:S05]  /*1c50*/  BPT.TRAP 0x1 ;  /* 0x000000040000795c */ /* 0x000fea0000300000 */
.L_x_31:
[----:B------:R-:W-:Y:S05]  /*1c60*/  BSYNC.RECONVERGENT B0 ;  /* 0x0000000000007941 */ /* 0x000fea0003800200 */
.L_x_30:
        /* <DEDUP_REMOVED lines=10> */
[----:B------:R-:W-:Y:S01]  /*1d10*/  UIADD3 UR16, UPT, UPT, UR16, 0x4400, URZ ;  /* 0x0000440010107890 */ /* 0x000fe2000fffe0ff */
[----:B-1----:R-:W-:Y:S01]  /*1d20*/  SHF.L.U32 R2, R15, 0x1f, RZ ;  /* 0x0000001f0f027819 */ /* 0x002fe200000006ff */
[----:B------:R-:W-:Y:S02]  /*1d30*/  UIADD3.X UR31, UPT, UPT, URZ, UR23, URZ, UP1, !UPT ;  /* 0x00000017ff1f7290 */ /* 0x000fe40008ffe4ff */
[----:B------:R-:W-:Y:S01]  /*1d40*/  UIADD3.X UR29, UPT, UPT, URZ, UR23, URZ, UP0, !UPT ;  /* 0x00000017ff1d7290 */ /* 0x000fe200087fe4ff */
[----:B------:R1:W1:Y:S01]  /*1d50*/  SYNCS.PHASECHK.TRANS64.TRYWAIT P0, [UR8+0x88], R2 ;  /* 0x00008802ff0075a7 */ /* 0x0002620008001108 */
[----:B------:R-:W-:Y:S01]  /*1d60*/  ULEA UR8, UR25, UR4, 0xd ;  /* 0x0000000419087291 */ /* 0x000fe2000f8e68ff */
[----:B------:R-:W-:Y:S01]  /*1d70*/  UMOV UR26, 0x0 ;  /* 0x00000000001a7882 */ /* 0x000fe20000000000 */
[----:B------:R-:W-:-:S02]  /*1d80*/  UMOV UR27, 0x10000000 ;  /* 0x10000000001b7882 */ /* 0x000fc40000000000 */
[----:B------:R-:W-:Y:S01]  /*1d90*/  UIADD3 UR8, UPT, UPT, UR8, 0x15400, URZ ;  /* 0x0001540008087890 */ /* 0x000fe2000fffe0ff */
[----:B------:R-:W-:Y:S01]  /*1da0*/  UMOV UR19, UR35 ;  /* 0x0000002300137c82 */ /* 0x000fe20008000000 */
[----:B------:R-:W-:Y:S01]  /*1db0*/  UMOV UR20, UR36 ;  /* 0x0000002400147c82 */ /* 0x000fe20008000000 */
[----:B------:R-:W-:Y:S01]  /*1dc0*/  UMOV UR12, UR36 ;  /* 0x00000024000c7c82 */ /* 0x000fe20008000000 */
[----:B------:R-:W-:Y:S01]  /*1dd0*/  UMOV UR9, UR17 ;  /* 0x0000001100097c82 */ /* 0x000fe20008000000 */
[----:B------:R-:W-:Y:S01]  /*1de0*/  UMOV UR10, UR18 ;  /* 0x00000012000a7c82 */ /* 0x000fe20008000000 */
[----:B------:R1:W-:Y:S01]  /*1df0*/  UTMALDG.3D [UR16], [UR30], desc[UR26] ;  /* 0x00001a101e0075b4 */ /* 0x0003e20008011000 */
[----:B------:R-:W-:Y:S01]  /*1e00*/  UIADD3 UR24, UPT, UPT, UR24, 0x1, URZ ;  /* 0x0000000118187890 */ /* 0x000fe2000fffe0ff */
[----:B------:R-:W-:-:S03]  /*1e10*/  UMOV UR25, UR6 ;  /* 0x0000000600197c82 */ /* 0x000fc60008000000 */
[----:B------:R-:W-:Y:S01]  /*1e20*/  UISETP.NE.AND UP0, UPT, UR24, UR21, UPT ;  /* 0x000000151800728c */ /* 0x000fe2000bf05270 */
[----:B------:R1:W-:Y:S08]  /*1e30*/  UTMALDG.3D [UR8], [UR28], desc[UR26] ;  /* 0x00001a081c0075b4 */ /* 0x0003f00008011000 */
[----:B------:R-:W-:Y:S05]  /*1e40*/  BRA.U UP0, `(.L_x_32) ;  /* 0xfffffffd005c7547 */ /* 0x000fea000b83ffff */
.L_x_27:
[----:B-1----:R-:W-:Y:S01]  /*1e50*/  LEA R2, R14, UR4, 0x3 ;  /* 0x000000040e027c11 */ /* 0x002fe2000f8e18ff */
[----:B------:R-:W-:Y:S01]  /*1e60*/  NOP ;  /* 0x0000000000007918 */ /* 0x000fe20000000000 */
[----:B--2---:R-:W-:Y:S02]  /*1e70*/  SHF.L.U32 R3, R12, 0x1f, RZ ;  /* 0x0000001f0c037819 */ /* 0x004fe400000006ff */
[----:B------:R-:W-:Y:S02]  /*1e80*/  LEA R4, R14, UR4, 0x4 ;  /* 0x000000040e047c11 */ /* 0x000fe4000f8e20ff */
[----:B------:R-:W1:Y:S02]  /*1e90*/  SYNCS.PHASECHK.TRANS64.TRYWAIT P0, [R2+URZ+0x140], R3 ;  /* 0x00014003020075a7 */ /* 0x000e6400080011ff */
[----:B-1----:R-:W-:Y:S05]  /*1ea0*/  @!P0 BRA `(.L_x_33) ;  /* 0x0000005c00108947 */ /* 0x002fea0003800000 */
.L_x_122:
[----:B------:R-:W2:Y:S01]  /*1eb0*/  LDS.128 R4, [R4+0x1d0] ;  /* 0x0001d00004047984 */ /* 0x000ea20000000c00 */
[----:B---3--:R-:W-:Y:S01]  /*1ec0*/  ISETP.GE.AND P0, PT, R40, 0x1, PT ;  /* 0x000000012800780c */ /* 0x008fe20003f06270 */
[----:B-1----:R-:W-:Y:S01]  /*1ed0*/  VIADD R2, R2, 0x150 ;  /* 0x0000015002027836 */ /* 0x002fe20000000000 */
[----:B------:R-:W-:Y:S01]  /*1ee0*/  @!PT LDS RZ, [RZ] ;  /* 0x00000000fffff984 */ /* 0x000fe20000000800 */
[----:B------:R-:W-:Y:S01]  /*1ef0*/  @!PT LDS RZ, [RZ] ;  /* 0x00000000fffff984 */ /* 0x000fe20000000800 */
[----:B------:R-:W-:Y:S01]  /*1f00*/  @!PT LDS RZ, [RZ] ;  /* 0x00000000fffff984 */ /* 0x000fe20000000800 */
[----:B------:R-:W-:Y:S01]  /*1f10*/  @!PT LDS RZ, [RZ] ;  /* 0x00000000fffff984 */ /* 0x000fe20000000800 */
[----:B------:R1:W-:Y:S06]  /*1f20*/  MEMBAR.ALL.CTA ;  /* 0x0000000000007992 */ /* 0x0003ec0000008000 */
[----:B-1----:R-:W1:Y:S01]  /*1f30*/  FENCE.VIEW.ASYNC.S ;  /* 0x00000000000073c6 */ /* 0x002e620000000000 */
[----:B------:R-:W-:-:S04]  /*1f40*/  PRMT R2, RZ, 0x654, R2 ;  /* 0x00000654ff027816 */ /* 0x000fc80000000002 */
[----:B-1----:R1:W-:Y:S01]  /*1f50*/  SYNCS.ARRIVE.TRANS64.RED.A1T0 RZ, [R2+URZ], RZ ;  /* 0x000000ff02ff79a7 */ /* 0x0023e200081004ff */
[----:B--2---:R-:W-:-:S13]  /*1f60*/  LOP3.LUT P2, RZ, R6, 0x1, RZ, 0xc0, !PT ;  /* 0x0000000106ff7812 */ /* 0x004fda000784c0ff */
[----:B------:R-:W-:Y:S01]  /*1f70*/  @P2 SHF.R.U32.HI R3, RZ, 0x10, R5 ;  /* 0x00000010ff032819 */ /* 0x000fe20000011605 */
[----:B------:R-:W-:Y:S01]  /*1f80*/  VOTEU.ANY UP0, P2 ;  /* 0x0000000000ff7886 */ /* 0x000fe20001000100 */
[----:B------:R-:W-:Y:S02]  /*1f90*/  @P2 MOV R13, R4 ;  /* 0x00000004000d2202 */ /* 0x000fe40000000f00 */
[----:B------:R-:W-:Y:S02]  /*1fa0*/  @P2 R2UR.BROADCAST UR8, R3 ;  /* 0x00000000030822ca */ /* 0x000fe400008e0000 */
[----:B------:R-:W-:-:S11]  /*1fb0*/  @P2 LOP3.LUT R11, R5, 0xffff, RZ, 0xc0, !PT ;  /* 0x0000ffff050b2812 */ /* 0x000fd600078ec0ff */
[----:B------:R-:W-:Y:S01]  /*1fc0*/  @UP0 UMOV UR36, UR8 ;  /* 0x0000000800240c82 */ /* 0x000fe20008000000 */
[----:B-1----:R-:W-:Y:S05]  /*1fd0*/  @!P0 BRA `(.L_x_34) ;  /* 0x0000000000b88947 */ /* 0x002fea0003800000 */
[----:B------:R-:W4:Y:S01]  /*1fe0*/  LDC.64 R4, c[0x0][0xb18] ;  /* 0x0002c600ff047b82 */ /* 0x000f220000000a00 */
[----:B------:R-:W-:-:S07]  /*1ff0*/  ISETP.NE.AND P3, PT, R40, 0x1, PT ;  /* 0x000000012800780c */ /* 0x000fce0003f65270 */
[----:B------:R-:W1:Y:S08]  /*2000*/  LDC.64 R6, c[0x0][0xb10] ;  /* 0x0002c400ff067b82 */ /* 0x000e700000000a00 */
[----:B------:R-:W2:Y:S08]  /*2010*/  LDC R16, c[0x0][0xb20] ;  /* 0x0002c800ff107b82 */ /* 0x000eb00000000800 */
[----:B------:R-:W3:Y:S01]  /*2020*/  LDC R18, c[0x0][0xb0c] ;  /* 0x0002c300ff127b82 */ /* 0x000ee20000000800 */
[----:B----4-:R-:W-:Y:S01]  /*2030*/  IMAD.HI.U32 R17, R0, R5, RZ ;  /* 0x0000000500117227 */ /* 0x010fe200078e00ff */
[----:B------:R-:W-:-:S03]  /*2040*/  ISETP.NE.AND P0, PT, R4, 0x1, PT ;  /* 0x000000010400780c */ /* 0x000fc60003f05270 */
[----:B------:R-:W-:-:S03]  /*2050*/  IMAD.HI.U32 R5, R11, R5, RZ ;  /* 0x000000050b057227 */ /* 0x000fc600078e00ff */
[----:B------:R-:W4:Y:S01]  /*2060*/  LDC.64 R2, c[0x0][0xb28] ;  /* 0x0002ca00ff027b82 */ /* 0x000f220000000a00 */
[----:B-1----:R-:W-:-:S04]  /*2070*/  IMAD.HI.U32 R20, R9, R6, RZ ;  /* 0x0000000609147227 */ /* 0x002fc800078e00ff */
[----:B------:R-:W-:Y:S01]  /*2080*/  IMAD.HI.U32 R22, R13, R6, RZ ;  /* 0x000000060d167227 */ /* 0x000fe200078e00ff */
[----:B------:R-:W-:Y:S02]  /*2090*/  SHF.R.U32.HI R20, RZ, R7, R20 ;  /* 0x00000007ff147219 */ /* 0x000fe40000011614 */
[-C--:B--2---:R-:W-:Y:S02]  /*20a0*/  SHF.R.U32.HI R17, RZ, R16.reuse, R17 ;  /* 0x00000010ff117219 */ /* 0x084fe40000011611 */
[----:B------:R-:W-:Y:S02]  /*20b0*/  SHF.R.U32.HI R16, RZ, R16, R5 ;  /* 0x00000010ff107219 */ /* 0x000fe40000011605 */
[----:B------:R-:W-:Y:S02]  /*20c0*/  SEL R17, R0, R17, !P0 ;  /* 0x0000001100117207 */ /* 0x000fe40004000000 */
[----:B------:R-:W-:Y:S02]  /*20d0*/  SHF.R.U32.HI R22, RZ, R7, R22 ;  /* 0x00000007ff167219 */ /* 0x000fe40000011616 */
[----:B---3--:R-:W-:-:S02]  /*20e0*/  ISETP.NE.AND P1, PT, R18, 0x1, PT ;  /* 0x000000011200780c */ /* 0x008fc40003f25270 */
[----:B------:R-:W-:Y:S02]  /*20f0*/  SEL R5, R11, R16, !P0 ;  /* 0x000000100b057207 */ /* 0x000fe40004000000 */
[----:B------:R-:W-:Y:S02]  /*2100*/  SEL R19, R9, R20, !P1 ;  /* 0x0000001409137207 */ /* 0x000fe40004800000 */
[----:B------:R-:W-:Y:S01]  /*2110*/  SEL R7, R13, R22, !P1 ;  /* 0x000000160d077207 */ /* 0x000fe20004800000 */
[----:B----4-:R-:W-:-:S04]  /*2120*/  IMAD.HI.U32 R20, R17, R2, RZ ;  /* 0x0000000211147227 */ /* 0x010fc800078e00ff */
[----:B------:R-:W-:Y:S01]  /*2130*/  IMAD.HI.U32 R6, R19, R2, RZ ;  /* 0x0000000213067227 */ /* 0x000fe200078e00ff */
[----:B------:R-:W-:-:S04]  /*2140*/  @P3 SHF.R.U32.HI R17, RZ, R3, R20 ;  /* 0x00000003ff113219 */ /* 0x000fc80000011614 */
        /* <DEDUP_REMOVED lines=8> */
[----:B------:R-:W-:-:S04]  /*21d0*/  @!P0 IMAD.HI.U32 R16, R7, R2, RZ ;  /* 0x0000000207108227 */ /* 0x000fc800078e00ff */
[----:B------:R-:W-:Y:S01]  /*21e0*/  IMAD.MOV R2, RZ, RZ, -R6 ;  /* 0x000000ffff027224 */ /* 0x000fe200078e0a06 */
[----:B------:R-:W-:-:S03]  /*21f0*/  @!P0 SHF.R.U32.HI R16, RZ, R3, R16 ;  /* 0x00000003ff108219 */ /* 0x000fc60000011610 */
[----:B------:R-:W-:Y:S01]  /*2200*/  IMAD R2, R40, R2, R5 ;  /* 0x0000000228027224 */ /* 0x000fe200078e0205 */
[----:B------:R-:W-:Y:S02]  /*2210*/  @!P0 SEL R3, R7, R16, !P3 ;  /* 0x0000001007038207 */ /* 0x000fe40005800000 */
[----:B------:R-:W-:-:S03]  /*2220*/  IADD3 R16, PT, PT, -R5, RZ, RZ ;  /* 0x000000ff05107210 */ /* 0x000fc60007ffe1ff */
[--C-:B------:R-:W-:Y:S02]  /*2230*/  @!P0 IMAD.IADD R6, R6, 0x1, -R3.reuse ;  /* 0x0000000106068824 */ /* 0x100fe400078e0a03 */
[----:B------:R-:W-:Y:S01]  /*2240*/  @!P0 IMAD R3, R2, R19, R3 ;  /* 0x0000001302038224 */ /* 0x000fe200078e0203 */
[----:B------:R-:W-:Y:S01]  /*2250*/  IADD3 R2, PT, PT, -R7, RZ, RZ ;  /* 0x000000ff07027210 */ /* 0x000fe20007ffe1ff */
[----:B------:R-:W-:Y:S02]  /*2260*/  @!P0 IMAD R5, R40, R6, R7 ;  /* 0x0000000628058224 */ /* 0x000fe400078e0207 */
[----:B------:R-:W-:Y:S02]  /*2270*/  IMAD R11, R4, R16, R11 ;  /* 0x00000010040b7224 */ /* 0x000fe400078e020b */
[----:B------:R-:W-:Y:S02]  /*2280*/  @!P0 IMAD.MOV.U32 R7, RZ, RZ, R3 ;  /* 0x000000ffff078224 */ /* 0x000fe400078e0003 */
[----:B------:R-:W-:-:S02]  /*2290*/  IMAD R2, R18, R2, R13 ;  /* 0x0000000212027224 */ /* 0x000fc400078e020d */
[----:B------:R-:W-:Y:S02]  /*22a0*/  IMAD R11, R5, R4, R11 ;  /* 0x00000004050b7224 */ /* 0x000fe400078e020b */
[----:B------:R-:W-:Y:S02]  /*22b0*/  IMAD R13, R7, R18, R2 ;  /* 0x00000012070d7224 */ /* 0x000fe400078e0202 */
.L_x_34:
[----:B------:R-:W1:Y:S02]  /*22c0*/  LDCU UR8, c[0x0][0xb30] ;  /* 0x00016600ff0877ac */ /* 0x000e640008000800 */
[----:B-1----:R-:W-:-:S09]  /*22d0*/  UISETP.NE.AND UP0, UPT, UR8, 0x1, UPT ;  /* 0x000000010800788c */ /* 0x002fd2000bf05270 */
[----:B------:R-:W-:Y:S05]  /*22e0*/  BRA.U UP0, `(.L_x_35) ;  /* 0x0000000100407547 */ /* 0x000fea000b800000 */
[----:B------:R-:W1:Y:S08]  /*22f0*/  LDC.64 R4, c[0x0][0xb10] ;  /* 0x0002c400ff047b82 */ /* 0x000e700000000a00 */
[----:B------:R-:W2:Y:S08]  /*2300*/  LDC.64 R2, c[0x0][0xb18] ;  /* 0x0002c600ff027b82 */ /* 0x000eb00000000a00 */
[----:B------:R-:W3:Y:S08]  /*2310*/  LDC R6, c[0x0][0xb20] ;  /* 0x0002c800ff067b82 */ /* 0x000ef00000000800 */
[----:B------:R-:W4:Y:S01]  /*2320*/  LDC R16, c[0x0][0xb0c] ;  /* 0x0002c300ff107b82 */ /* 0x000f220000000800 */
[----:B-1----:R-:W-:-:S05]  /*2330*/  IMAD.HI.U32 R4, R13, R4, RZ ;  /* 0x000000040d047227 */ /* 0x002fca00078e00ff */
[----:B------:R-:W-:Y:S01]  /*2340*/  SHF.R.U32.HI R4, RZ, R5, R4 ;  /* 0x00000005ff047219 */ /* 0x000fe20000011604 */
[----:B--2---:R-:W-:Y:S01]  /*2350*/  IMAD.HI.U32 R3, R11, R3, RZ ;  /* 0x000000030b037227 */ /* 0x004fe200078e00ff */
[----:B------:R-:W-:-:S04]  /*2360*/  ISETP.NE.AND P0, PT, R2, 0x1, PT ;  /* 0x000000010200780c */ /* 0x000fc80003f05270 */
[----:B---3--:R-:W-:-:S04]  /*2370*/  SHF.R.U32.HI R6, RZ, R6, R3 ;  /* 0x00000006ff067219 */ /* 0x008fc80000011603 */
[----:B------:R-:W-:Y:S02]  /*2380*/  SEL R3, R11, R6, !P0 ;  /* 0x000000060b037207 */ /* 0x000fe40004000000 */
[----:B----4-:R-:W-:-:S04]  /*2390*/  ISETP.NE.AND P1, PT, R16, 0x1, PT ;  /* 0x000000011000780c */ /* 0x010fc80003f25270 */
[----:B------:R-:W-:-:S05]  /*23a0*/  SEL R4, R13, R4, !P1 ;  /* 0x000000040d047207 */ /* 0x000fca0004800000 */
[----:B------:R-:W-:Y:S02]  /*23b0*/  IMAD.IADD R5, R3, 0x1, -R4 ;  /* 0x0000000103057824 */ /* 0x000fe400078e0a04 */
[----:B------:R-:W-:Y:S02]  /*23c0*/  IMAD.IADD R3, R4, 0x1, -R3 ;  /* 0x0000000104037824 */ /* 0x000fe400078e0a03 */
[----:B------:R-:W-:Y:S02]  /*23d0*/  IMAD R13, R5, R16, R13 ;  /* 0x00000010050d7224 */ /* 0x000fe400078e020d */
[----:B------:R-:W-:-:S07]  /*23e0*/  IMAD R11, R3, R2, R11 ;  /* 0x00000002030b7224 */ /* 0x000fce00078e020b */
.L_x_35:
[----:B------:R-:W-:Y:S01]  /*23f0*/  VIADD R14, R14, 0x1 ;  /* 0x000000010e0e7836 */ /* 0x000fe20000000000 */
[----:B------:R-:W-:Y:S01]  /*2400*/  PLOP3.LUT P1, PT, PT, PT, PT, 0x80, 0x8 ;  /* 0x000000000008781c */ /* 0x000fe20003f2f070 */
[----:B------:R-:W-:Y:S02]  /*2410*/  IMAD.IADD R21, R13, 0x1, R96 ;  /* 0x000000010d157824 */ /* 0x000fe400078e0260 */
[----:B------:R-:W-:Y:S01]  /*2420*/  IMAD.IADD R20, R11, 0x1, R94 ;  /* 0x000000010b147824 */ /* 0x000fe200078e025e */
[----:B------:R-:W-:-:S04]  /*2430*/  ISETP.NE.AND P0, PT, R14, 0x2, PT ;  /* 0x000000020e00780c */ /* 0x000fc80003f05270 */
[----:B------:R-:W-:Y:S02]  /*2440*/  SEL R3, RZ, 0x1, P0 ;  /* 0x00000001ff037807 */ /* 0x000fe40000000000 */
[----:B------:R-:W-:Y:S02]  /*2450*/  SEL R14, R14, RZ, P0 ;  /* 0x000000ff0e0e7207 */ /* 0x000fe40000000000 */
[----:B------:R-:W-:Y:S01]  /*2460*/  LOP3.LUT R12, R12, R3, RZ, 0x3c, !PT ;  /* 0x000000030c0c7212 */ /* 0x000fe200078e3cff */
[----:B------:R-:W-:Y:S06]  /*2470*/  @P2 BRA `(.L_x_36) ;  /* 0xfffffff000982947 */ /* 0x000fec000383ffff */
[----:B------:R-:W-:Y:S01]  /*2480*/  UIADD3 UR4, UPT, UPT, UR4, 0x88, URZ ;  /* 0x0000008804047890 */ /* 0x000fe2000fffe0ff */
[----:B------:R-:W-:-:S03]  /*2490*/  SHF.L.U32 R3, R15, 0x1f, RZ ;  /* 0x0000001f0f037819 */ /* 0x000fc600000006ff */
[----:B------:R-:W-:-:S09]  /*24a0*/  ULEA UR5, UR6, UR4, 0x3 ;  /* 0x0000000406057291 */ /* 0x000fd2000f8e18ff */
[----:B------:R-:W1:Y:S02]  /*24b0*/  SYNCS.PHASECHK.TRANS64.TRYWAIT P0, [UR5], R3 ;  /* 0x00000003ff0075a7 */ /* 0x000e640008001105 */
[----:B-1----:R-:W-:Y:S05]  /*24c0*/  @!P0 BRA `(.L_x_37) ;  /* 0x00000054009c8947 */ /* 0x002fea0003800000 */
.L_x_124:
[----:B------:R-:W-:-:S04]  /*24d0*/  UIADD3 UR6, UPT, UPT, UR6, 0x1, URZ ;  /* 0x0000000106067890 */ /* 0x000fc8000fffe0ff */
[----:B------:R-:W-:-:S04]  /*24e0*/  UISETP.NE.AND UP0, UPT, UR6, 0x11, UPT ;  /* 0x000000110600788c */ /* 0x000fc8000bf05270 */
[----:B------:R-:W-:Y:S02]  /*24f0*/  USEL UR7, URZ, 0x1, UP0 ;  /* 0x00000001ff077887 */ /* 0x000fe40008000000 */
[----:B------:R-:W-:-:S04]  /*2500*/  USEL UR6, UR6, URZ, UP0 ;  /* 0x000000ff06067287 */ /* 0x000fc80008000000 */
[----:B------:R-:W-:Y:S01]  /*2510*/  ULEA UR5, UR6, UR4, 0x3 ;  /* 0x0000000406057291 */ /* 0x000fe2000f8e18ff */
[----:B------:R-:W-:-:S04]  /*2520*/  LOP3.LUT R2, R15, UR7, RZ, 0x3c, !PT ;  /* 0x000000070f027c12 */ /* 0x000fc8000f8e3cff */
[----:B-1----:R-:W-:-:S04]  /*2530*/  SHF.L.U32 R3, R2, 0x1f, RZ ;  /* 0x0000001f02037819 */ /* 0x002fc800000006ff */
[----:B------:R-:W1:Y:S02]  /*2540*/  SYNCS.PHASECHK.TRANS64.TRYWAIT P0, [UR5], R3 ;  /* 0x00000003ff0075a7 */ /* 0x000e640008001105 */
[----:B-1----:R-:W-:Y:S05]  /*2550*/  @!P0 BRA `(.L_x_38) ;  /* 0x0000005400908947 */ /* 0x002fea0003800000 */
.L_x_126:
        /* <DEDUP_REMOVED lines=9> */
.L_x_128:
        /* <DEDUP_REMOVED lines=9> */
.L_x_130:
        /* <DEDUP_REMOVED lines=9> */
.L_x_132:
        /* <DEDUP_REMOVED lines=9> */
.L_x_134:
        /* <DEDUP_REMOVED lines=9> */
.L_x_136:
        /* <DEDUP_REMOVED lines=9> */
.L_x_138:
        /* <DEDUP_REMOVED lines=9> */
.L_x_140:
        /* <DEDUP_REMOVED lines=9> */
.L_x_142:
        /* <DEDUP_REMOVED lines=9> */
.L_x_144:
        /* <DEDUP_REMOVED lines=9> */
.L_x_146:
        /* <DEDUP_REMOVED lines=9> */
.L_x_148:
        /* <DEDUP_REMOVED lines=9> */
.L_x_150:
        /* <DEDUP_REMOVED lines=9> */
.L_x_152:
        /* <DEDUP_REMOVED lines=9> */
.L_x_154:
[----:B------:R-:W-:-:S04]  /*2d40*/  UIADD3 UR6, UPT, UPT, UR6, 0x1, URZ ;  /* 0x0000000106067890 */ /* 0x000fc8000fffe0ff */
[----:B------:R-:W-:-:S04]  /*2d50*/  UISETP.NE.AND UP0, UPT, UR6, 0x11, UPT ;  /* 0x000000110600788c */ /* 0x000fc8000bf05270 */
[----:B------:R-:W-:Y:S02]  /*2d60*/  USEL UR5, URZ, 0x1, UP0 ;  /* 0x00000001ff057887 */ /* 0x000fe40008000000 */
[----:B------:R-:W-:-:S04]  /*2d70*/  USEL UR6, UR6, URZ, UP0 ;  /* 0x000000ff06067287 */ /* 0x000fc80008000000 */
[----:B------:R-:W-:Y:S01]  /*2d80*/  ULEA UR6, UR6, UR4, 0x3 ;  /* 0x0000000406067291 */ /* 0x000fe2000f8e18ff */
[----:B-1----:R-:W-:-:S04]  /*2d90*/  LOP3.LUT R3, R2, UR5, RZ, 0x3c, !PT ;  /* 0x0000000502037c12 */ /* 0x002fc8000f8e3cff */
[----:B------:R-:W-:Y:S01]  /*2da0*/  SHF.L.U32 R3, R3, 0x1f, RZ ;  /* 0x0000001f03037819 */ /* 0x000fe200000006ff */
[----:B----4-:R-:W-:-:S07]  /*2db0*/  IMAD.U32 R0, RZ, RZ, UR6 ;  /* 0x00000006ff007e24 */ /* 0x010fce000f8e00ff */
.L_x_53:
[----:B-1----:R1:W2:Y:S02]  /*2dc0*/  SYNCS.PHASECHK.TRANS64.TRYWAIT P0, [R0+URZ], R3 ;  /* 0x00000003000075a7 */ /* 0x0022a400080011ff */
[----:B--2---:R-:W-:Y:S05]  /*2dd0*/  @!P0 NANOSLEEP.SYNCS 0x989680 ;  /* 0x009896800000895d */ /* 0x004fea0003900000 */
[----:B------:R-:W2:Y:S02]  /*2de0*/  @!P0 SYNCS.PHASECHK.TRANS64 P0, [R0+URZ], R3 ;  /* 0x00000003000085a7 */ /* 0x000ea400080010ff */
[----:B--2---:R-:W-:Y:S05]  /*2df0*/  @P0 EXIT ;  /* 0x000000000000094d */ /* 0x004fea0003800000 */
[----:B------:R-:W-:Y:S05]  /*2e00*/  BRA `(.L_x_53) ;  /* 0xfffffffc00ec7947 */ /* 0x000fea000383ffff */
.L_x_18:
[----:B------:R-:W-:-:S04]  /*2e10*/  UISETP.NE.AND UP1, UPT, UR37, URZ, UPT ;  /* 0x000000ff2500728c */ /* 0x000fc8000bf25270 */
[----:B------:R-:W-:-:S09]  /*2e20*/  UISETP.NE.OR UP1, UPT, UR8, 0x1, UP1 ;  /* 0x000000010800788c */ /* 0x000fd20008f25670 */
[----:B------:R-:W-:Y:S05]  /*2e30*/  BRA.U UP1, `(.L_x_54) ;  /* 0x0000000501487547 */ /* 0x000fea000b800000 */
[----:B------:R-:W-:Y:S01]  /*2e40*/  ISETP.NE.AND P2, PT, R2, RZ, PT ;  /* 0x000000ff0200720c */ /* 0x000fe20003f45270 */
[----:B------:R-:W-:Y:S01]  /*2e50*/  IMAD.MOV.U32 R12, RZ, RZ, 0x1 ;  /* 0x00000001ff0c7424 */ /* 0x000fe200078e00ff */
[----:B------:R-:W-:Y:S02]  /*2e60*/  CS2R R10, SRZ ;  /* 0x00000000000a7805 */ /* 0x000fe4000001ff00 */
[----:B------:R-:W-:Y:S01]  /*2e70*/  CS2R R8, SRZ ;  /* 0x0000000000087805 */ /* 0x000fe2000001ff00 */
[----:B------:R-:W-:Y:S01]  /*2e80*/  UMOV UR4, 0x400 ;  /* 0x0000040000047882 */ /* 0x000fe20000000000 */
[----:B------:R-:W-:Y:S01]  /*2e90*/  UMOV UR6, URZ ;  /* 0x000000ff00067c82 */ /* 0x000fe20008000000 */
[----:B------:R-:W-:-:S12]  /*2ea0*/  ULEA UR37, UR37, UR4, 0x18 ;  /* 0x0000000425257291 */ /* 0x000fd8000f8ec0ff */
.L_x_58:
[----:B------:R-:W-:Y:S02]  /*2eb0*/  LEA R0, R8, UR37, 0x3 ;  /* 0x0000002508007c11 */ /* 0x000fe4000f8e18ff */
[----:B------:R-:W-:-:S03]  /*2ec0*/  SHF.L.U32 R5, R9, 0x1f, RZ ;  /* 0x0000001f09057819 */ /* 0x000fc600000006ff */
[----:B------:R-:W-:Y:S01]  /*2ed0*/  VIADD R4, R0, 0x1b0 ;  /* 0x000001b000047836 */ /* 0x000fe20000000000 */
[----:B------:R-:W1:Y:S02]  /*2ee0*/  SYNCS.PHASECHK.TRANS64.TRYWAIT P0, [R0+URZ+0x1a0], R5 ;  /* 0x0001a005000075a7 */ /* 0x000e6400080011ff */
[----:B-1----:R-:W-:Y:S05]  /*2ef0*/  @!P0 BRA `(.L_x_55) ;  /* 0x0000005000908947 */ /* 0x002fea0003800000 */
.L_x_155:
[----:B------:R-:W-:Y:S01]  /*2f00*/  ULEA UR5, UR6, UR37, 0x3 ;  /* 0x0000002506057291 */ /* 0x000fe2000f8e18ff */
[----:B------:R-:W-:Y:S02]  /*2f10*/  PRMT R4, RZ, 0x654, R4 ;  /* 0x00000654ff047816 */ /* 0x000fe40000000004 */
[----:B-1----:R-:W-:Y:S01]  /*2f20*/  SHF.L.U32 R5, R12, 0x1f, RZ ;  /* 0x0000001f0c057819 */ /* 0x002fe200000006ff */
[----:B------:R-:W-:Y:S01]  /*2f30*/  UIADD3 UR4, UPT, UPT, UR5, 0x140, URZ ;  /* 0x0000014005047890 */ /* 0x000fe2000fffe0ff */
[----:B------:R1:W-:Y:S05]  /*2f40*/  SYNCS.ARRIVE.TRANS64.RED.A1T0 RZ, [R4+URZ], RZ ;  /* 0x000000ff04ff79a7 */ /* 0x0003ea00081004ff */
[----:B------:R-:W-:Y:S01]  /*2f50*/  IMAD.U32 R7, RZ, RZ, UR4 ;  /* 0x00000004ff077e24 */ /* 0x000fe2000f8e00ff */
[----:B------:R-:W2:Y:S04]  /*2f60*/  SYNCS.PHASECHK.TRANS64.TRYWAIT P0, [UR5+0x150], R5 ;  /* 0x00015005ff0075a7 */ /* 0x000ea80008001105 */
[----:B------:R-:W-:Y:S01]  /*2f70*/  PRMT R6, R2, 0x654, R7 ;  /* 0x0000065402067816 */ /* 0x000fe20000000007 */
[----:B-1----:R-:W-:Y:S01]  /*2f80*/  @!P2 IMAD.MOV.U32 R4, RZ, RZ, 0x10 ;  /* 0x00000010ff04a424 */ /* 0x002fe200078e00ff */
[----:B--2---:R-:W-:Y:S06]  /*2f90*/  @!P0 BRA `(.L_x_56) ;  /* 0x00000050007c8947 */ /* 0x004fec0003800000 */
.L_x_157:
[----:B------:R-:W-:Y:S01]  /*2fa0*/  ULEA UR4, UR6, UR37, 0x4 ;  /* 0x0000002506047291 */ /* 0x000fe2000f8e20ff */
[----:B------:R-:W-:Y:S01]  /*2fb0*/  SEL R3, R6, R3, !P2 ;  /* 0x0000000306037207 */ /* 0x000fe20005000000 */
[----:B------:R-:W-:Y:S01]  /*2fc0*/  UIADD3 UR5, UPT, UPT, UR5, 0x140, URZ ;  /* 0x0000014005057890 */ /* 0x000fe2000fffe0ff */
[----:B-1----:R-:W-:Y:S01]  /*2fd0*/  LEA R0, R11, UR37, 0x3 ;  /* 0x000000250b007c11 */ /* 0x002fe2000f8e18ff */
[----:B------:R-:W-:Y:S01]  /*2fe0*/  UIADD3 UR4, UPT, UPT, UR4, 0x1d0, URZ ;  /* 0x000001d004047890 */ /* 0x000fe2000fffe0ff */
[----:B------:R-:W-:Y:S01]  /*2ff0*/  SHF.L.U32 R5, R10, 0x1f, RZ ;  /* 0x0000001f0a057819 */ /* 0x000fe200000006ff */
[----:B------:R1:W-:Y:S01]  /*3000*/  @!P2 SYNCS.ARRIVE.TRANS64.RED RZ, [R3+URZ], R4 ;  /* 0x0000000403ffa9a7 */ /* 0x0003e200080004ff */
[----:B------:R-:W-:Y:S01]  /*3010*/  UIADD3 UR6, UPT, UPT, UR6, 0x1, URZ ;  /* 0x0000000106067890 */ /* 0x000fe2000fffe0ff */
[----:B------:R-:W-:-:S03]  /*3020*/  VIADD R8, R8, 0x1 ;  /* 0x0000000108087836 */ /* 0x000fc60000000000 */
[----:B------:R-:W-:Y:S02]  /*3030*/  UISETP.NE.AND UP0, UPT, UR6, 0x2, UPT ;  /* 0x000000020600788c */ /* 0x000fe4000bf05270 */
[----:B------:R-:W-:Y:S06]  /*3040*/  UGETNEXTWORKID.BROADCAST [UR4], [UR5] ;  /* 0x00000000040073ca */ /* 0x000fec0008000100 */
[----:B------:R-:W-:Y:S01]  /*3050*/  USEL UR4, URZ, 0x1, UP0 ;  /* 0x00000001ff047887 */ /* 0x000fe20008000000 */
[----:B------:R-:W-:Y:S01]  /*3060*/  ISETP.NE.AND P0, PT, R8, 0x2, PT ;  /* 0x000000020800780c */ /* 0x000fe20003f05270 */
[----:B------:R-:W-:Y:S01]  /*3070*/  USEL UR6, UR6, URZ, UP0 ;  /* 0x000000ff06067287 */ /* 0x000fe20008000000 */
[----:B------:R-:W2:Y:S03]  /*3080*/  SYNCS.PHASECHK.TRANS64.TRYWAIT P1, [R0+URZ+0x140], R5 ;  /* 0x00014005000075a7 */ /* 0x000ea600080211ff */
[----:B------:R-:W-:Y:S01]  /*3090*/  LOP3.LUT R12, R12, UR4, RZ, 0x3c, !PT ;  /* 0x000000040c0c7c12 */ /* 0x000fe2000f8e3cff */
[----:B-12---:R-:W-:Y:S07]  /*30a0*/  @!P1 BRA `(.L_x_57) ;  /* 0x0000005000509947 */ /* 0x006fee0003800000 */
.L_x_158:
[C---:B------:R-:W-:Y:S01]  /*30b0*/  LEA R4, R11.reuse, UR37, 0x4 ;  /* 0x000000250b047c11 */ /* 0x040fe2000f8e20ff */
[----:B-1----:R-:W-:Y:S01]  /*30c0*/  VIADD R0, R0, 0x150 ;  /* 0x0000015000007836 */ /* 0x002fe20000000000 */
[----:B------:R-:W-:Y:S01]  /*30d0*/  SEL R8, R8, RZ, P0 ;  /* 0x000000ff08087207 */ /* 0x000fe20000000000 */
[----:B------:R-:W-:-:S03]  /*30e0*/  VIADD R11, R11, 0x1 ;  /* 0x000000010b0b7836 */ /* 0x000fc60000000000 */
[----:B------:R-:W1:Y:S01]  /*30f0*/  LDS.128 R4, [R4+0x1d0] ;  /* 0x0001d00004047984 */ /* 0x000e620000000c00 */
[----:B------:R-:W-:Y:S02]  /*3100*/  PRMT R0, RZ, 0x654, R0 ;  /* 0x00000654ff007816 */ /* 0x000fe40000000000 */
[C---:B------:R-:W-:Y:S01]  /*3110*/  ISETP.NE.AND P1, PT, R11.reuse, 0x2, PT ;  /* 0x000000020b00780c */ /* 0x040fe20003f25270 */
[----:B------:R-:W-:Y:S01]  /*3120*/  @!PT LDS RZ, [RZ] ;  /* 0x00000000fffff984 */ /* 0x000fe20000000800 */
[----:B------:R-:W-:Y:S01]  /*3130*/  @!PT LDS RZ, [RZ] ;  /* 0x00000000fffff984 */ /* 0x000fe20000000800 */
[----:B------:R-:W-:Y:S01]  /*3140*/  @!PT LDS RZ, [RZ] ;  /* 0x00000000fffff984 */ /* 0x000fe20000000800 */
[----:B------:R-:W-:Y:S01]  /*3150*/  @!PT LDS RZ, [RZ] ;  /* 0x00000000fffff984 */ /* 0x000fe20000000800 */
[----:B------:R2:W-:Y:S06]  /*3160*/  MEMBAR.ALL.CTA ;  /* 0x0000000000007992 */ /* 0x0005ec0000008000 */
[----:B--2---:R-:W2:Y:S01]  /*3170*/  FENCE.VIEW.ASYNC.S ;  /* 0x00000000000073c6 */ /* 0x004ea20000000000 */
[----:B------:R-:W-:Y:S01]  /*3180*/  SEL R11, R11, RZ, P1 ;  /* 0x000000ff0b0b7207 */ /* 0x000fe20000800000 */
[----:B--2---:R2:W-:Y:S01]  /*3190*/  SYNCS.ARRIVE.TRANS64.RED.A1T0 RZ, [R0+URZ], RZ ;  /* 0x000000ff00ff79a7 */ /* 0x0045e200081004ff */
[----:B-1----:R-:W-:-:S02]  /*31a0*/  LOP3.LUT P3, RZ, R6, 0x1, RZ, 0xc0, !PT ;  /* 0x0000000106ff7812 */ /* 0x002fc4000786c0ff */
[----:B------:R-:W-:-:S04]  /*31b0*/  SEL R5, RZ, 0x1, P1 ;  /* 0x00000001ff057807 */ /* 0x000fc80000800000 */
[----:B------:R-:W-:Y:S02]  /*31c0*/  LOP3.LUT R10, R10, R5, RZ, 0x3c, !PT ;  /* 0x000000050a0a7212 */ /* 0x000fe400078e3cff */
[----:B--2---:R-:W-:-:S04]  /*31d0*/  SEL R0, RZ, 0x1, P0 ;  /* 0x00000001ff007807 */ /* 0x004fc80000000000 */
[----:B------:R-:W-:Y:S01]  /*31e0*/  LOP3.LUT R9, R9, R0, RZ, 0x3c, !PT ;  /* 0x0000000009097212 */ /* 0x000fe200078e3cff */
[----:B------:R-:W-:Y:S06]  /*31f0*/  @P3 BRA `(.L_x_58) ;  /* 0xfffffffc002c3947 */ /* 0x000fec000383ffff */
[----:B------:R-:W-:Y:S01]  /*3200*/  ULEA UR5, UR6, UR37, 0x3 ;  /* 0x0000002506057291 */ /* 0x000fe2000f8e18ff */
[----:B------:R-:W-:-:S08]  /*3210*/  SHF.L.U32 R3, R12, 0x1f, RZ ;  /* 0x0000001f0c037819 */ /* 0x000fd000000006ff */
[----:B------:R-:W1:Y:S02]  /*3220*/  SYNCS.PHASECHK.TRANS64 P0, [UR5+0x150], R3 ;  /* 0x00015003ff0075a7 */ /* 0x000e640008001005 */
[----:B-1----:R-:W-:Y:S05]  /*3230*/  @P0 BRA `(.L_x_59) ;  /* 0x0000000000080947 */ /* 0x002fea0003800000 */
[----:B------:R-:W1:Y:S02]  /*3240*/  SYNCS.PHASECHK.TRANS64.TRYWAIT P0, [UR5+0x150], R3 ;  /* 0x00015003ff0075a7 */ /* 0x000e640008001105 */
[----:B-1----:R-:W-:Y:S05]  /*3250*/  @!P0 BRA `(.L_x_60) ;  /* 0x0000004c00f88947 */ /* 0x002fea0003800000 */
.L_x_59:
[----:B------:R-:W-:-:S04]  /*3260*/  UIADD3 UR4, UPT, UPT, UR6, 0x1, URZ ;  /* 0x0000000106047890 */ /* 0x000fc8000fffe0ff */
[----:B------:R-:W-:-:S04]  /*3270*/  UISETP.NE.AND UP0, UPT, UR4, 0x2, UPT ;  /* 0x000000020400788c */ /* 0x000fc8000bf05270 */
[----:B------:R-:W-:Y:S02]  /*3280*/  USEL UR7, URZ, 0x1, UP0 ;  /* 0x00000001ff077887 */ /* 0x000fe40008000000 */
[----:B------:R-:W-:-:S04]  /*3290*/  USEL UR4, UR4, URZ, UP0 ;  /* 0x000000ff04047287 */ /* 0x000fc80008000000 */
[----:B------:R-:W-:Y:S01]  /*32a0*/  ULEA UR4, UR4, UR37, 0x3 ;  /* 0x0000002504047291 */ /* 0x000fe2000f8e18ff */
[----:B-1----:R-:W-:-:S04]  /*32b0*/  LOP3.LUT R3, R12, UR7, RZ, 0x3c, !PT ;  /* 0x000000070c037c12 */ /* 0x002fc8000f8e3cff */
[----:B------:R-:W-:-:S04]  /*32c0*/  SHF.L.U32 R0, R3, 0x1f, RZ ;  /* 0x0000001f03007819 */ /* 0x000fc800000006ff */
[----:B------:R-:W1:Y:S02]  /*32d0*/  SYNCS.PHASECHK.TRANS64 P0, [UR4+0x150], R0 ;  /* 0x00015000ff0075a7 */ /* 0x000e640008001004 */
[----:B-1----:R-:W-:Y:S05]  /*32e0*/  @P0 EXIT ;  /* 0x000000000000094d */ /* 0x002fea0003800000 */
[----:B------:R-:W-:Y:S02]  /*32f0*/  SHF.L.U32 R3, R3, 0x1f, RZ ;  /* 0x0000001f03037819 */ /* 0x000fe400000006ff */
[----:B------:R-:W-:-:S07]  /*3300*/  MOV R0, UR4 ;  /* 0x0000000400007c02 */ /* 0x000fce0008000f00 */
.L_x_61:
[----:B-1----:R1:W2:Y:S02]  /*3310*/  SYNCS.PHASECHK.TRANS64.TRYWAIT P0, [R0+URZ+0x150], R3 ;  /* 0x00015003000075a7 */ /* 0x0022a400080011ff */
[----:B--2---:R-:W-:Y:S05]  /*3320*/  @!P0 NANOSLEEP.SYNCS 0x989680 ;  /* 0x009896800000895d */ /* 0x004fea0003900000 */
[----:B------:R-:W2:Y:S02]  /*3330*/  @!P0 SYNCS.PHASECHK.TRANS64 P0, [R0+URZ+0x150], R3 ;  /* 0x00015003000085a7 */ /* 0x000ea400080010ff */
[----:B--2---:R-:W-:Y:S05]  /*3340*/  @P0 EXIT ;  /* 0x000000000000094d */ /* 0x004fea0003800000 */
[----:B------:R-:W-:Y:S05]  /*3350*/  BRA `(.L_x_61) ;  /* 0xfffffffc00ec7947 */ /* 0x000fea000383ffff */
.L_x_54:
[----:B------:R-:W-:-:S09]  /*3360*/  UISETP.NE.AND UP1, UPT, UR8, URZ, UPT ;  /* 0x000000ff0800728c */ /* 0x000fd2000bf25270 */
[----:B------:R-:W-:Y:S05]  /*3370*/  BRA.U UP1, `(.L_x_62) ;  /* 0x0000000d01947547 */ /* 0x000fea000b800000 */
[----:B------:R-:W-:Y:S01]  /*3380*/  UMOV UR4, 0x40 ;  /* 0x0000004000047882 */ /* 0x000fe20000000000 */
[----:B------:R-:W-:Y:S01]  /*3390*/  NOP ;  /* 0x0000000000007918 */ /* 0x000fe20000000000 */
[----:B------:R-:W-:Y:S01]  /*33a0*/  ULEA UR4, UR37, UR4, 0x18 ;  /* 0x0000000425047291 */ /* 0x000fe2000f8ec0ff */
[----:B------:R-:W-:Y:S02]  /*33b0*/  UMOV UR5, 0x400 ;  /* 0x0000040000057882 */ /* 0x000fe40000000000 */
[----:B------:R-:W-:-:S06]  /*33c0*/  ULEA UR37, UR37, UR5, 0x18 ;  /* 0x0000000525257291 */ /* 0x000fcc000f8ec0ff */
[----:B------:R-:W1:Y:S02]  /*33d0*/  LDS.U8 R0, [UR4+0x1c] ;  /* 0x00001c04ff007984 */ /* 0x000e640008000000 */
[----:B-1----:R-:W-:-:S13]  /*33e0*/  ISETP.NE.AND P0, PT, R0, RZ, PT ;  /* 0x000000ff0000720c */ /* 0x002fda0003f05270 */
[----:B------:R-:W-:Y:S05]  /*33f0*/  @P0 BRA `(.L_x_63) ;  /* 0x0000000000580947 */ /* 0x000fea0003800000 */
[----:B------:R-:W-:-:S13]  /*3400*/  ELECT P0, URZ, PT ;  /* 0x0000000000ff782f */ /* 0x000fda0003800000 */
[----:B------:R-:W-:Y:S05]  /*3410*/  @!P0 BRA `(.L_x_64) ;  /* 0x0000000000608947 */ /* 0x000fea0003800000 */
[----:B------:R-:W-:Y:S01]  /*3420*/  UMOV UR5, 0x10 ;  /* 0x0000001000057882 */ /* 0x000fe20000000000 */
[----:B------:R-:W-:Y:S01]  /*3430*/  HFMA2 R0, -RZ, RZ, 0, 5.9604644775390625e-08 ;  /* 0x00000001ff007431 */ /* 0x000fe200000001ff */
[----:B------:R-:W-:-:S03]  /*3440*/  MOV R2, 0xffff ;  /* 0x0000ffff00027802 */ /* 0x000fc60000000f00 */
[----:B------:R-:W-:Y:S04]  /*3450*/  DEPBAR.LE SB1, 0x36 ;  /* 0x00009d800000791a */ /* 0x000fe80000000000 */
[----:B------:R-:W1:Y:S02]  /*3460*/  UTCATOMSWS.FIND_AND_SET.ALIGN UP0, UR5, UR5 ;  /* 0x00000005000575e3 */ /* 0x000e640008000800 */
[----:B-1----:R-:W-:Y:S01]  /*3470*/  MOV R3, UR5 ;  /* 0x0000000500037c02 */ /* 0x002fe20008000f00 */
[----:B------:R-:W-:Y:S06]  /*3480*/  BRA.U UP0, `(.L_x_65) ;  /* 0x0000000100187547 */ /* 0x000fec000b800000 */
.L_x_66:
[----:B------:R-:W-:Y:S05]  /*3490*/  NANOSLEEP 0x64 ;  /* 0x000000640000795d */ /* 0x000fea0003800000 */
[----:B------:R-:W-:-:S05]  /*34a0*/  UMOV UR5, 0x10 ;  /* 0x0000001000057882 */ /* 0x000fca0000000000 */
[----:B------:R-:W-:Y:S04]  /*34b0*/  DEPBAR.LE SB1, 0x36 ;  /* 0x00009d800000791a */ /* 0x000fe80000000000 */
[----:B------:R-:W1:Y:S02]  /*34c0*/  UTCATOMSWS.FIND_AND_SET.ALIGN UP0, UR5, UR5 ;  /* 0x00000005000575e3 */ /* 0x000e640008000800 */
[----:B-1----:R-:W-:Y:S01]  /*34d0*/  MOV R3, UR5 ;  /* 0x0000000500037c02 */ /* 0x002fe20008000f00 */
[----:B------:R-:W-:Y:S05]  /*34e0*/  BRA.U !UP0, `(.L_x_66) ;  /* 0xfffffffd08e87547 */ /* 0x000fea000b83ffff */
.L_x_65:
[-C--:B------:R-:W-:Y:S02]  /*34f0*/  SHF.L.U32 R2, R2, R3.reuse, RZ ;  /* 0x0000000302027219 */ /* 0x080fe400000006ff */
[----:B------:R-:W-:Y:S01]  /*3500*/  SHF.L.U32 R0, R0, R3, RZ ;  /* 0x0000000300007219 */ /* 0x000fe200000006ff */
[----:B------:R-:W-:Y:S02]  /*3510*/  IMAD.SHL.U32 R3, R3, 0x20, RZ ;  /* 0x0000002003037824 */ /* 0x000fe400078e00ff */
[----:B------:R1:W-:Y:S04]  /*3520*/  ATOMS.OR RZ, [UR4+0x14], R2 ;  /* 0x00001402ffff798c */ /* 0x0003e8000b000004 */
[----:B------:R1:W-:Y:S04]  /*3530*/  ATOMS.OR RZ, [UR4+0x18], R0 ;  /* 0x00001800ffff798c */ /* 0x0003e8000b000004 */
[----:B------:R1:W-:Y:S01]  /*3540*/  STS [UR37+0x1f0], R3 ;  /* 0x0001f003ff007988 */ /* 0x0003e20008000825 */
[----:B------:R-:W-:Y:S05]  /*3550*/  BRA `(.L_x_64) ;  /* 0x0000000000107947 */ /* 0x000fea0003800000 */
.L_x_63:
[----:B------:R-:W-:Y:S02]  /*3560*/  MOV R0, 0xffffffff ;  /* 0xffffffff00007802 */ /* 0x000fe40000000f00 */
[----:B------:R-:W-:-:S03]  /*3570*/  MOV R2, 0x35a0 ;  /* 0x000035a000027802 */ /* 0x000fc60000000f00 */
[----:B------:R1:W-:Y:S04]  /*3580*/  STS [UR37+0x1f0], R0 ;  /* 0x0001f000ff007988 */ /* 0x0003e80008000825 */
[----:B-1-3-5:R-:W-:Y:S05]  /*3590*/  CALL.REL.NOINC `($__internal_1_$__cuda_sm10x_tcgen05_guardrail_trap_phase_invalid_during_alloc) ;  /* 0x0000005000b47944 */ /* 0x02afea0003c00000 */
.L_x_64:
[----:B------:R-:W-:Y:S05]  /*35a0*/  WARPSYNC.ALL ;  /* 0x0000000000007948 */ /* 0x000fea0003800000 */
[----:B------:R-:W2:Y:S01]  /*35b0*/  S2UR UR6, SR_CgaCtaId ;  /* 0x00000000000679c3 */ /* 0x000ea20000008800 */
[----:B------:R-:W-:Y:S01]  /*35c0*/  UMOV UR4, 0x400 ;  /* 0x0000040000047882 */ /* 0x000fe20000000000 */
[----:B------:R-:W-:-:S06]  /*35d0*/  NOP ;  /* 0x0000000000007918 */ /* 0x000fcc0000000000 */
[----:B------:R-:W-:Y:S06]  /*35e0*/  BAR.ARV 0x6, 0xa0 ;  /* 0x0182800000007b1d */ /* 0x000fec0000002000 */
[----:B------:R-:W4:Y:S01]  /*35f0*/  LDCU UR7, c[0x0][0x38c] ;  /* 0x00007180ff0777ac */ /* 0x000f220008000800 */
[----:B------:R-:W-:Y:S01]  /*3600*/  IMAD.MOV.U32 R11, RZ, RZ, 0x1 ;  /* 0x00000001ff0b7424 */ /* 0x000fe200078e00ff */
[----:B------:R-:W-:Y:S01]  /*3610*/  CS2R R8, SRZ ;  /* 0x0000000000087805 */ /* 0x000fe2000001ff00 */
[----:B------:R-:W-:Y:S01]  /*3620*/  IMAD.MOV.U32 R10, RZ, RZ, RZ ;  /* 0x000000ffff0a7224 */ /* 0x000fe200078e00ff */
[----:B------:R-:W-:Y:S01]  /*3630*/  UMOV UR18, URZ ;  /* 0x000000ff00127c82 */ /* 0x000fe20008000000 */
[----:B------:R-:W-:Y:S01]  /*3640*/  UMOV UR17, URZ ;  /* 0x000000ff00117c82 */ /* 0x000fe20008000000 */
[----:B------:R-:W-:Y:S01]  /*3650*/  UMOV UR22, 0x0 ;  /* 0x0000000000167882 */ /* 0x000fe20000000000 */
[----:B------:R-:W-:Y:S01]  /*3660*/  UMOV UR23, 0x4200010 ;  /* 0x0420001000177882 */ /* 0x000fe20000000000 */
[----:B------:R-:W-:Y:S01]  /*3670*/  UMOV UR20, 0x0 ;  /* 0x0000000000147882 */ /* 0x000fe20000000000 */
[----:B------:R-:W-:Y:S01]  /*3680*/  UMOV UR21, 0x4200010 ;  /* 0x0420001000157882 */ /* 0x000fe20000000000 */
[----:B--2---:R-:W-:Y:S01]  /*3690*/  ULEA UR6, UR6, UR4, 0x18 ;  /* 0x0000000406067291 */ /* 0x004fe2000f8ec0ff */
[----:B------:R-:W2:Y:S03]  /*36a0*/  LDCU UR4, c[0x0][0x38c] ;  /* 0x00007180ff0477ac */ /* 0x000ea60008000800 */
[----:B------:R-:W-:-:S02]  /*36b0*/  UIADD3 UR11, UPT, UPT, UR6, 0x4400, URZ ;  /* 0x00004400060b7890 */ /* 0x000fc4000fffe0ff */
[----:B----4-:R-:W-:-:S03]  /*36c0*/  UIADD3 UR7, UPT, UPT, UR7, 0x3f, URZ ;  /* 0x0000003f07077890 */ /* 0x010fc6000fffe0ff */
[----:B-1----:R-:W1:Y:S01]  /*36d0*/  LDS R0, [UR6+0x1f0] ;  /* 0x0001f006ff007984 */ /* 0x002e620008000800 */
[----:B------:R-:W-:Y:S02]  /*36e0*/  UIADD3 UR12, UPT, UPT, UR6, 0x15400, URZ ;  /* 0x00015400060c7890 */ /* 0x000fe4000fffe0ff */
[----:B------:R-:W-:Y:S02]  /*36f0*/  USHF.R.S32.HI UR5, URZ, 0x1f, UR7 ;  /* 0x0000001fff057899 */ /* 0x000fe40008011407 */
[----:B------:R-:W-:Y:S02]  /*3700*/  USHF.R.U32.HI UR11, URZ, 0x4, UR11 ;  /* 0x00000004ff0b7899 */ /* 0x000fe4000801160b */
[----:B------:R-:W-:Y:S02]  /*3710*/  ULEA.HI UR5, UR5, UR7, URZ, 0x6 ;  /* 0x0000000705057291 */ /* 0x000fe4000f8f30ff */
[----:B------:R-:W-:Y:S02]  /*3720*/  USHF.R.U32.HI UR12, URZ, 0x4, UR12 ;  /* 0x00000004ff0c7899 */ /* 0x000fe4000801160c */
[----:B------:R-:W-:-:S02]  /*3730*/  USHF.R.S32.HI UR5, URZ, 0x6, UR5 ;  /* 0x00000006ff057899 */ /* 0x000fc40008011405 */
[----:B------:R-:W-:Y:S02]  /*3740*/  ULOP3.LUT UR11, UR11, 0x3fff, URZ, 0xc0, !UPT ;  /* 0x00003fff0b0b7892 */ /* 0x000fe4000f8ec0ff */
[----:B------:R-:W-:Y:S02]  /*3750*/  UISETP.LT.AND UP0, UPT, UR5, 0x1, UPT ;  /* 0x000000010500788c */ /* 0x000fe4000bf01270 */
[----:B------:R-:W-:Y:S02]  /*3760*/  ULOP3.LUT UR12, UR12, 0x3fff, URZ, 0xc0, !UPT ;  /* 0x00003fff0c0c7892 */ /* 0x000fe4000f8ec0ff */
[----:B------:R-:W-:Y:S02]  /*3770*/  USEL UR10, UR5, 0x1, !UP0 ;  /* 0x00000001050a7887 */ /* 0x000fe4000c000000 */
[----:B------:R-:W-:Y:S02]  /*3780*/  ULOP3.LUT UR11, UR11, 0x10000, URZ, 0xfc, !UPT ;  /* 0x000100000b0b7892 */ /* 0x000fe4000f8efcff */
[----:B------:R-:W-:-:S02]  /*3790*/  ULOP3.LUT UR12, UR12, 0x10000, URZ, 0xfc, !UPT ;  /* 0x000100000c0c7892 */ /* 0x000fc4000f8efcff */
[----:B------:R-:W-:Y:S02]  /*37a0*/  UIADD3 UR10, UPT, UPT, -UR10, URZ, URZ ;  /* 0x000000ff0a0a7290 */ /* 0x000fe4000fffe1ff */
[----:B--2---:R-:W-:Y:S01]  /*37b0*/  UISETP.GE.AND UP3, UPT, UR4, 0x1, UPT ;  /* 0x000000010400788c */ /* 0x004fe2000bf66270 */
[----:B-1----:R-:W-:-:S15]  /*37c0*/  R2UR UR19, R0 ;  /* 0x00000000001372ca */ /* 0x002fde00000e0000 */
.L_x_73:
[----:B------:R-:W-:Y:S02]  /*37d0*/  LEA R0, R10, UR6, 0x3 ;  /* 0x000000060a007c11 */ /* 0x000fe4000f8e18ff */
[----:B------:R-:W-:Y:S02]  /*37e0*/  SHF.L.U32 R5, R9, 0x1f, RZ ;  /* 0x0000001f09057819 */ /* 0x000fe400000006ff */
[----:B------:R-:W-:Y:S01]  /*37f0*/  PLOP3.LUT P0, PT, PT, PT, UP3, 0x80, 0x8 ;  /* 0x000000000008781c */ /* 0x000fe20003f0f038 */
[----:B------:R-:W-:Y:S01]  /*3800*/  VIADD R3, R0, 0x150 ;  /* 0x0000015000037836 */ /* 0x000fe20000000000 */
[----:B-1----:R-:W1:Y:S02]  /*3810*/  SYNCS.PHASECHK.TRANS64.TRYWAIT P1, [R0+URZ+0x140], R5 ;  /* 0x00014005000075a7 */ /* 0x002e6400080211ff */
[----:B-1--4-:R-:W-:Y:S09]  /*3820*/  @!P1 BRA `(.L_x_67) ;  /* 0x00000048009c9947 */ /* 0x012ff20003800000 */
.L_x_160:
[----:B------:R-:W-:Y:S01]  /*3830*/  LEA R4, R10, UR6, 0x4 ;  /* 0x000000060a047c11 */ /* 0x000fe2000f8e20ff */
[----:B------:R-:W-:Y:S01]  /*3840*/  @UP3 ULEA UR4, UR17, UR6, 0x3 ;  /* 0x0000000611043291 */ /* 0x000fe2000f8e18ff */
[----:B------:R-:W-:Y:S01]  /*3850*/  PLOP3.LUT P2, PT, PT, PT, PT, 0x80, 0x8 ;  /* 0x000000000008781c */ /* 0x000fe20003f4f070 */
[----:B------:R-:W-:Y:S01]  /*3860*/  ULEA UR8, UR18, UR6, 0x3 ;  /* 0x0000000612087291 */ /* 0x000fe2000f8e18ff */
[----:B------:R-:W-:Y:S02]  /*3870*/  PRMT R3, RZ, 0x654, R3 ;  /* 0x00000654ff037816 */ /* 0x000fe40000000003 */
[----:B-1----:R-:W1:Y:S01]  /*3880*/  LDS.128 R4, [R4+0x1d0] ;  /* 0x0001d00004047984 */ /* 0x002e620000000c00 */
[----:B------:R-:W-:Y:S02]  /*3890*/  @P0 SHF.L.U32 R2, R8, 0x1f, RZ ;  /* 0x0000001f08020819 */ /* 0x000fe400000006ff */
[----:B------:R-:W-:Y:S01]  /*38a0*/  SHF.L.U32 R0, R11, 0x1f, RZ ;  /* 0x0000001f0b007819 */ /* 0x000fe200000006ff */
[----:B------:R-:W-:Y:S01]  /*38b0*/  @!PT LDS RZ, [RZ] ;  /* 0x00000000fffff984 */ /* 0x000fe20000000800 */
[----:B------:R-:W-:Y:S01]  /*38c0*/  @!PT LDS RZ, [RZ] ;  /* 0x00000000fffff984 */ /* 0x000fe20000000800 */
[----:B------:R-:W-:Y:S01]  /*38d0*/  @!PT LDS RZ, [RZ] ;  /* 0x00000000fffff984 */ /* 0x000fe20000000800 */
[----:B------:R-:W-:Y:S01]  /*38e0*/  @!PT LDS RZ, [RZ] ;  /* 0x00000000fffff984 */ /* 0x000fe20000000800 */
[----:B------:R2:W-:Y:S06]  /*38f0*/  MEMBAR.ALL.CTA ;  /* 0x0000000000007992 */ /* 0x0005ec0000008000 */
[----:B--2---:R-:W2:Y:S02]  /*3900*/  FENCE.VIEW.ASYNC.S ;  /* 0x00000000000073c6 */ /* 0x004ea40000000000 */
[----:B--2---:R2:W-:Y:S01]  /*3910*/  SYNCS.ARRIVE.TRANS64.RED.A1T0 RZ, [R3+URZ], RZ ;  /* 0x000000ff03ff79a7 */ /* 0x0045e200081004ff */
[----:B------:R2:W4:Y:S01]  /*3920*/  @P0 SYNCS.PHASECHK.TRANS64.TRYWAIT P2, [UR4], R2 ;  /* 0x00000002ff0005a7 */ /* 0x0005220008041104 */
[----:B------:R-:W-:Y:S01]  /*3930*/  ULEA.HI UR4, UR18, UR18, URZ, 0x1 ;  /* 0x0000001212047291 */ /* 0x000fe2000f8f08ff */
[----:B-1----:R-:W-:-:S03]  /*3940*/  LOP3.LUT P1, RZ, R6, 0x1, RZ, 0xc0, !PT ;  /* 0x0000000106ff7812 */ /* 0x002fc6000782c0ff */
[----:B------:R-:W-:Y:S02]  /*3950*/  USHF.L.U32 UR9, UR4, 0x6, URZ ;  /* 0x0000000604097899 */ /* 0x000fe400080006ff */
[----:B------:R-:W-:Y:S02]  /*3960*/  ULOP3.LUT UR4, UR4, 0xffe, URZ, 0xc0, !UPT ;  /* 0x00000ffe04047892 */ /* 0x000fe4000f8ec0ff */
[----:B------:R-:W-:Y:S02]  /*3970*/  ULOP3.LUT UR9, UR9, 0xffffff80, URZ, 0xc0, !UPT ;  /* 0xffffff8009097892 */ /* 0x000fe4000f8ec0ff */
[----:B------:R-:W-:Y:S02]  /*3980*/  UIADD3 UR4, UPT, UPT, -UR4, UR18, URZ ;  /* 0x0000001204047290 */ /* 0x000fe4000fffe1ff */
[----:B------:R-:W-:Y:S01]  /*3990*/  UIADD3 UR9, UPT, UPT, UR19, UR9, URZ ;  /* 0x0000000913097290 */ /* 0x000fe2000fffe0ff */
[----:B------:R-:W1:Y:S03]  /*39a0*/  SYNCS.PHASECHK.TRANS64.TRYWAIT P0, [UR8+0x180], R0 ;  /* 0x00018000ff0075a7 */ /* 0x000e660008001108 */
[----:B------:R-:W-:Y:S01]  /*39b0*/  ULEA UR9, UR4, UR9, 0x14 ;  /* 0x0000000904097291 */ /* 0x000fe2000f8ea0ff */
[----:B-12-4-:R-:W-:Y:S11]  /*39c0*/  @!P0 BRA `(.L_x_68) ;  /* 0x0000004800488947 */ /* 0x016ff60003800000 */
.L_x_162:
[----:B------:R-:W-:Y:S01]  /*39d0*/  IADD3 R10, PT, PT, R10, 0x1, RZ ;  /* 0x000000010a0a7810 */ /* 0x000fe20007ffe0ff */
[----:B------:R-:W-:Y:S06]  /*39e0*/  BRA.U !UP3, `(.L_x_69) ;  /* 0x000000010b987547 */ /* 0x000fec000b800000 */
[----:B------:R-:W-:Y:S01]  /*39f0*/  UPLOP3.LUT UP4, UPT, UPT, UPT, UPT, 0x40, 0x4 ;  /* 0x000000000004789c */ /* 0x000fe20003f8e870 */
[----:B------:R-:W-:Y:S01]  /*3a00*/  UMOV UR16, UR10 ;  /* 0x0000000a00107c82 */ /* 0x000fe20008000000 */
[----:B------:R-:W-:Y:S01]  /*3a10*/  UMOV UR15, UR5 ;  /* 0x00000005000f7c82 */ /* 0x000fe20008000000 */
[----:B------:R-:W-:-:S08]  /*3a20*/  UMOV UR14, UR17 ;  /* 0x00000011000e7c82 */ /* 0x000fd00008000000 */
.L_x_72:
[----:B------:R-:W-:Y:S02]  /*3a30*/  UIADD3 UR16, UPT, UPT, UR16, 0x1, URZ ;  /* 0x0000000110107890 */ /* 0x000fe4000fffe0ff */
[----:B--2---:R-:W-:Y:S02]  /*3a40*/  ULEA UR7, UR14, UR6, 0x3 ;  /* 0x000000060e077291 */ /* 0x004fe4000f8e18ff */
[----:B------:R-:W-:Y:S01]  /*3a50*/  UISETP.NE.AND UP0, UPT, UR16, URZ, UPT ;  /* 0x000000ff1000728c */ /* 0x000fe2000bf05270 */
[----:B----4-:R-:W-:Y:S10]  /*3a60*/  @P2 BRA `(.L_x_70) ;  /* 0x00000000000c2947 */ /* 0x010ff40003800000 */
[----:B-1----:R-:W-:Y:S04]  /*3a70*/  SHF.L.U32 R3, R8, 0x1f, RZ ;  /* 0x0000001f08037819 */ /* 0x002fe800000006ff */
[----:B------:R-:W1:Y:S02]  /*3a80*/  SYNCS.PHASECHK.TRANS64.TRYWAIT P0, [UR7], R3 ;  /* 0x00000003ff0075a7 */ /* 0x000e640008001107 */
[----:B-1----:R-:W-:Y:S05]  /*3a90*/  @!P0 BRA `(.L_x_71) ;  /* 0x00000048002c8947 */ /* 0x002fea0003800000 */
.L_x_70:
[----:B------:R-:W-:Y:S01]  /*3aa0*/  UISETP.NE.AND UP1, UPT, UR15, 0x1, UPT ;  /* 0x000000010f00788c */ /* 0x000fe2000bf25270 */
[----:B------:R-:W-:Y:S01]  /*3ab0*/  PLOP3.LUT P2, PT, PT, PT, PT, 0x80, 0x8 ;  /* 0x000000000008781c */ /* 0x000fe20003f4f070 */
[----:B------:R-:W-:Y:S02]  /*3ac0*/  UIADD3 UR17, UPT, UPT, UR14, 0x1, URZ ;  /* 0x000000010e117890 */ /* 0x000fe4000fffe0ff */
[----:B------:R-:W-:Y:S02]  /*3ad0*/  ULEA UR24, UR14, UR12, 0x9 ;  /* 0x0000000c0e187291 */ /* 0x000fe4000f8e48ff */
[----:B------:R-:W-:Y:S01]  /*3ae0*/  UISETP.NE.AND UP2, UPT, UR17, 0x11, UPT ;  /* 0x000000111100788c */ /* 0x000fe2000bf45270 */
[----:B------:R-:W-:Y:S01]  /*3af0*/  PLOP3.LUT P0, PT, PT, PT, UP1, 0x80, 0x8 ;  /* 0x000000000008781c */ /* 0x000fe20003f0f018 */
[----:B------:R-:W-:Y:S02]  /*3b00*/  ULEA UR26, UR14, UR11, 0x8 ;  /* 0x0000000b0e1a7291 */ /* 0x000fe4000f8e40ff */
[----:B------:R-:W-:Y:S02]  /*3b10*/  USEL UR13, URZ, 0x1, UP2 ;  /* 0x00000001ff0d7887 */ /* 0x000fe40009000000 */
[----:B------:R-:W-:Y:S02]  /*3b20*/  USEL UR17, UR17, URZ, UP2 ;  /* 0x000000ff11117287 */ /* 0x000fe40009000000 */
[----:B------:R-:W-:Y:S02]  /*3b30*/  UIADD3 UR30, UPT, UPT, UR24, 0x2, URZ ;  /* 0x00000002181e7890 */ /* 0x000fe4000fffe0ff */
[----:B------:R-:W-:Y:S01]  /*3b40*/  @UP1 ULEA UR4, UR17, UR6, 0x3 ;  /* 0x0000000611041291 */ /* 0x000fe2000f8e18ff */
[----:B------:R-:W-:Y:S01]  /*3b50*/  LOP3.LUT R8, R8, UR13, RZ, 0x3c, !PT ;  /* 0x0000000d08087c12 */ /* 0x000fe2000f8e3cff */
[----:B------:R-:W-:Y:S02]  /*3b60*/  UIADD3 UR28, UPT, UPT, UR26, 0x2, URZ ;  /* 0x000000021a1c7890 */ /* 0x000fe4000fffe0ff */
[----:B------:R-:W-:Y:S01]  /*3b70*/  UIADD3 UR7, UPT, UPT, UR7, 0x88, URZ ;  /* 0x0000008807077890 */ /* 0x000fe2000fffe0ff */
[----:B-1----:R-:W-:Y:S01]  /*3b80*/  @P0 SHF.L.U32 R0, R8, 0x1f, RZ ;  /* 0x0000001f08000819 */ /* 0x002fe200000006ff */
[----:B------:R-:W-:Y:S01]  /*3b90*/  UMOV UR25, 0x80004020 ;  /* 0x8000402000197882 */ /* 0x000fe20000000000 */
[----:B------:R-:W-:Y:S01]  /*3ba0*/  UMOV UR27, 0x80004020 ;  /* 0x80004020001b7882 */ /* 0x000fe20000000000 */
[----:B------:R-:W-:Y:S01]  /*3bb0*/  UMOV UR31, 0x80004020 ;  /* 0x80004020001f7882 */ /* 0x000fe20000000000 */
[----:B------:R2:W4:Y:S01]  /*3bc0*/  @P0 SYNCS.PHASECHK.TRANS64.TRYWAIT P2, [UR4], R0 ;  /* 0x00000000ff0005a7 */ /* 0x0005220008041104 */
[----:B------:R-:W-:Y:S01]  /*3bd0*/  UIADD3 UR15, UPT, UPT, UR15, -0x1, URZ ;  /* 0xffffffff0f0f7890 */ /* 0x000fe2000fffe0ff */
[----:B------:R2:W-:Y:S01]  /*3be0*/  UTCQMMA gdesc[UR26], gdesc[UR24], tmem[UR9], tmem[UR22], idesc[UR23], UP4 ;  /* 0x00ff16181a0075ea */ /* 0x0005e2000a000309 */
[----:B------:R-:W-:Y:S01]  /*3bf0*/  UPLOP3.LUT UP4, UPT, UPT, UPT, UPT, 0x80, 0x8 ;  /* 0x000000000008789c */ /* 0x000fe20003f8f070 */
[----:B------:R-:W-:Y:S01]  /*3c00*/  UMOV UR29, 0x80004020 ;  /* 0x80004020001d7882 */ /* 0x000fe20000000000 */
[----:B------:R-:W-:Y:S01]  /*3c10*/  UMOV UR14, UR17 ;  /* 0x00000011000e7c82 */ /* 0x000fe20008000000 */
[----:B------:R2:W-:Y:S01]  /*3c20*/  UTCQMMA gdesc[UR28], gdesc[UR30], tmem[UR9], tmem[UR20], idesc[UR21], UPT ;  /* 0x00ff141e1c0075ea */ /* 0x0005e2000b800309 */
[----:B------:R2:W-:Y:S01]  /*3c30*/  UTCBAR [UR7], URZ ;  /* 0x000000ff070073e9 */ /* 0x0005e200080000ff */
[----:B------:R-:W-:Y:S06]  /*3c40*/  BRA.U UP0, `(.L_x_72) ;  /* 0xfffffffd00787547 */ /* 0x000fec000b83ffff */
.L_x_69:
[----:B------:R-:W-:Y:S01]  /*3c50*/  UIADD3 UR18, UPT, UPT, UR18, 0x1, URZ ;  /* 0x0000000112127890 */ /* 0x000fe2000fffe0ff */
[C---:B------:R-:W-:Y:S01]  /*3c60*/  ISETP.NE.AND P0, PT, R10.reuse, 0x2, PT ;  /* 0x000000020a00780c */ /* 0x040fe20003f05270 */
[----:B------:R-:W-:Y:S02]  /*3c70*/  UIADD3 UR8, UPT, UPT, UR8, 0x160, URZ ;  /* 0x0000016008087890 */ /* 0x000fe4000fffe0ff */
[----:B------:R-:W-:Y:S01]  /*3c80*/  UISETP.NE.AND UP0, UPT, UR18, 0x4, UPT ;  /* 0x000000041200788c */ /* 0x000fe2000bf05270 */
[----:B-12---:R-:W-:Y:S02]  /*3c90*/  SEL R0, RZ, 0x1, P0 ;  /* 0x00000001ff007807 */ /* 0x006fe40000000000 */
[----:B------:R-:W-:Y:S01]  /*3ca0*/  SEL R10, R10, RZ, P0 ;  /* 0x000000ff0a0a7207 */ /* 0x000fe20000000000 */
[----:B------:R-:W-:Y:S01]  /*3cb0*/  USEL UR4, URZ, 0x1, UP0 ;  /* 0x00000001ff047887 */ /* 0x000fe20008000000 */
[----:B------:R-:W-:Y:S01]  /*3cc0*/  LOP3.LUT R9, R9, R0, RZ, 0x3c, !PT ;  /* 0x0000000009097212 */ /* 0x000fe200078e3cff */
[----:B------:R-:W-:Y:S01]  /*3cd0*/  USEL UR18, UR18, URZ, UP0 ;  /* 0x000000ff12127287 */ /* 0x000fe20008000000 */
[----:B------:R1:W-:Y:S03]  /*3ce0*/  UTCBAR [UR8], URZ ;  /* 0x000000ff080073e9 */ /* 0x0003e600080000ff */
[----:B------:R-:W-:Y:S01]  /*3cf0*/  LOP3.LUT R11, R11, UR4, RZ, 0x3c, !PT ;  /* 0x000000040b0b7c12 */ /* 0x000fe2000f8e3cff */
[----:B------:R-:W-:Y:S07]  /*3d00*/  @P1 BRA `(.L_x_73) ;  /* 0xfffffff800b01947 */ /* 0x000fee000383ffff */
[----:B------:R-:W2:Y:S01]  /*3d10*/  S2UR UR4, SR_CgaCtaId ;  /* 0x00000000000479c3 */ /* 0x000ea20000008800 */
[----:B------:R-:W-:Y:S01]  /*3d20*/  ELECT P0, URZ, PT ;  /* 0x0000000000ff782f */ /* 0x000fe20003800000 */
[----:B------:R-:W-:Y:S01]  /*3d30*/  IMAD.MOV.U32 R0, RZ, RZ, 0x1 ;  /* 0x00000001ff007424 */ /* 0x000fe200078e00ff */
[----:B------:R-:W-:Y:S01]  /*3d40*/  UIADD3 UR6, UPT, UPT, UR6, 0x180, URZ ;  /* 0x0000018006067890 */ /* 0x000fe2000fffe0ff */
[----:B------:R-:W-:Y:S01]  /*3d50*/  SHF.L.U32 R3, R11, 0x1f, RZ ;  /* 0x0000001f0b037819 */ /* 0x000fe200000006ff */
[----:B------:R-:W-:-:S03]  /*3d60*/  UMOV UR5, 0x40 ;  /* 0x0000004000057882 */ /* 0x000fc60000000000 */
[----:B------:R-:W-:Y:S01]  /*3d70*/  UVIRTCOUNT.DEALLOC.SMPOOL 0x80 ;  /* 0x000000800000784c */ /* 0x000fe20000000000 */
[----:B--2---:R-:W-:Y:S02]  /*3d80*/  ULEA UR4, UR4, UR5, 0x18 ;  /* 0x0000000504047291 */ /* 0x004fe4000f8ec0ff */
[----:B------:R-:W-:-:S07]  /*3d90*/  ULEA UR5, UR18, UR6, 0x3 ;  /* 0x0000000612057291 */ /* 0x000fce000f8e18ff */
[----:B------:R2:W-:Y:S02]  /*3da0*/  @P0 STS.U8 [UR4+0x1c], R0 ;  /* 0x00001c00ff000988 */ /* 0x0005e40008000004 */
[----:B------:R-:W3:Y:S02]  /*3db0*/  SYNCS.PHASECHK.TRANS64.TRYWAIT P0, [UR5], R3 ;  /* 0x00000003ff0075a7 */ /* 0x000ee40008001105 */
[----:B--23--:R-:W-:Y:S05]  /*3dc0*/  @!P0 BRA `(.L_x_74) ;  /* 0x0000004400788947 */ /* 0x00cfea0003800000 */
.L_x_165:
[----:B------:R-:W-:-:S04]  /*3dd0*/  UIADD3 UR7, UPT, UPT, UR18, 0x1, URZ ;  /* 0x0000000112077890 */ /* 0x000fc8000fffe0ff */
[----:B------:R-:W-:-:S04]  /*3de0*/  UISETP.NE.AND UP0, UPT, UR7, 0x4, UPT ;  /* 0x000000040700788c */ /* 0x000fc8000bf05270 */
[----:B-1----:R-:W-:Y:S02]  /*3df0*/  USEL UR8, URZ, 0x1, UP0 ;  /* 0x00000001ff087887 */ /* 0x002fe40008000000 */
[----:B------:R-:W-:-:S04]  /*3e00*/  USEL UR7, UR7, URZ, UP0 ;  /* 0x000000ff07077287 */ /* 0x000fc80008000000 */
[----:B------:R-:W-:Y:S01]  /*3e10*/  ULEA UR5, UR7, UR6, 0x3 ;  /* 0x0000000607057291 */ /* 0x000fe2000f8e18ff */
[----:B------:R-:W-:-:S04]  /*3e20*/  LOP3.LUT R2, R11, UR8, RZ, 0x3c, !PT ;  /* 0x000000080b027c12 */ /* 0x000fc8000f8e3cff */
[----:B--2---:R-:W-:-:S04]  /*3e30*/  SHF.L.U32 R3, R2, 0x1f, RZ ;  /* 0x0000001f02037819 */ /* 0x004fc800000006ff */
[----:B------:R-:W1:Y:S02]  /*3e40*/  SYNCS.PHASECHK.TRANS64.TRYWAIT P0, [UR5], R3 ;  /* 0x00000003ff0075a7 */ /* 0x000e640008001105 */
[----:B-1----:R-:W-:Y:S05]  /*3e50*/  @!P0 BRA `(.L_x_75) ;  /* 0x00000044006c8947 */ /* 0x002fea0003800000 */
.L_x_167:
        /* <DEDUP_REMOVED lines=9> */
.L_x_169:
[----:B------:R-:W-:-:S04]  /*3ef0*/  UIADD3 UR7, UPT, UPT, UR7, 0x1, URZ ;  /* 0x0000000107077890 */ /* 0x000fc8000fffe0ff */
[----:B------:R-:W-:-:S04]  /*3f00*/  UISETP.NE.AND UP0, UPT, UR7, 0x4, UPT ;  /* 0x000000040700788c */ /* 0x000fc8000bf05270 */
[----:B------:R-:W-:Y:S02]  /*3f10*/  USEL UR5, URZ, 0x1, UP0 ;  /* 0x00000001ff057887 */ /* 0x000fe40008000000 */
[----:B------:R-:W-:-:S04]  /*3f20*/  USEL UR7, UR7, URZ, UP0 ;  /* 0x000000ff07077287 */ /* 0x000fc80008000000 */
[----:B------:R-:W-:Y:S01]  /*3f30*/  ULEA UR7, UR7, UR6, 0x3 ;  /* 0x0000000607077291 */ /* 0x000fe2000f8e18ff */
[----:B-1----:R-:W-:-:S04]  /*3f40*/  LOP3.LUT R3, R2, UR5, RZ, 0x3c, !PT ;  /* 0x0000000502037c12 */ /* 0x002fc8000f8e3cff */
[----:B------:R-:W-:-:S04]  /*3f50*/  SHF.L.U32 R3, R3, 0x1f, RZ ;  /* 0x0000001f03037819 */ /* 0x000fc800000006ff */
[----:B------:R-:W1:Y:S02]  /*3f60*/  SYNCS.PHASECHK.TRANS64.TRYWAIT P0, [UR7], R3 ;  /* 0x00000003ff0075a7 */ /* 0x000e640008001107 */
[----:B-1----:R-:W-:Y:S05]  /*3f70*/  @!P0 BRA `(.L_x_77) ;  /* 0x0000004400548947 */ /* 0x002fea0003800000 */
.L_x_171:
[----:B------:R-:W-:Y:S01]  /*3f80*/  NOP ;  /* 0x0000000000007918 */ /* 0x000fe20000000000 */
[----:B-1----:R-:W1:Y:S01]  /*3f90*/  LDS R0, [UR4+0x14] ;  /* 0x00001404ff007984 */ /* 0x002e620008000800 */
[----:B------:R-:W-:Y:S01]  /*3fa0*/  ULOP3.LUT UR6, UR19, 0xffff, URZ, 0xc0, !UPT ;  /* 0x0000ffff13067892 */ /* 0x000fe2000f8ec0ff */
[----:B------:R-:W-:Y:S01]  /*3fb0*/  UMOV UR8, 0xffff ;  /* 0x0000ffff00087882 */ /* 0x000fe20000000000 */
[----:B------:R-:W-:Y:S02]  /*3fc0*/  UMOV UR5, 0x1 ;  /* 0x0000000100057882 */ /* 0x000fe40000000000 */
[----:B------:R-:W-:-:S04]  /*3fd0*/  USHF.R.U32.HI UR6, URZ, 0x5, UR6 ;  /* 0x00000005ff067899 */ /* 0x000fc80008011606 */
[----:B------:R-:W-:Y:S02]  /*3fe0*/  USHF.L.U32 UR8, UR8, UR6, URZ ;  /* 0x0000000608087299 */ /* 0x000fe400080006ff */
[----:B------:R-:W-:-:S04]  /*3ff0*/  USHF.L.U32 UR5, UR5, UR6, URZ ;  /* 0x0000000605057299 */ /* 0x000fc800080006ff */
[----:B-1----:R-:W-:-:S04]  /*4000*/  LOP3.LUT R0, R0, UR8, RZ, 0xc0, !PT ;  /* 0x0000000800007c12 */ /* 0x002fc8000f8ec0ff */
[----:B------:R-:W-:-:S13]  /*4010*/  ISETP.NE.AND P0, PT, R0, UR8, PT ;  /* 0x0000000800007c0c */ /* 0x000fda000bf05270 */
[----:B------:R-:W-:Y:S05]  /*4020*/  @P0 BRA `(.L_x_78) ;  /* 0x0000000000580947 */ /* 0x000fea0003800000 */
[----:B------:R-:W1:Y:S02]  /*4030*/  LDS R0, [UR4+0x18] ;  /* 0x00001804ff007984 */ /* 0x000e640008000800 */
[----:B-1----:R-:W-:-:S04]  /*4040*/  LOP3.LUT R0, R0, UR5, RZ, 0xc0, !PT ;  /* 0x0000000500007c12 */ /* 0x002fc8000f8ec0ff */
[----:B------:R-:W-:-:S13]  /*4050*/  ISETP.NE.AND P0, PT, R0, UR5, PT ;  /* 0x0000000500007c0c */ /* 0x000fda000bf05270 */
[----:B------:R-:W-:Y:S05]  /*4060*/  @P0 BRA `(.L_x_79) ;  /* 0x00000000003c0947 */ /* 0x000fea0003800000 */
[----:B------:R-:W1:Y:S01]  /*4070*/  S2R R2, SR_LANEID ;  /* 0x0000000000027919 */ /* 0x000e620000000000 */
[----:B------:R-:W-:Y:S01]  /*4080*/  ULOP3.LUT UR8, URZ, UR8, URZ, 0x33, !UPT ;  /* 0x00000008ff087292 */ /* 0x000fe2000f8e33ff */
[----:B------:R-:W-:Y:S01]  /*4090*/  LOP3.LUT R4, RZ, UR5, RZ, 0x33, !PT ;  /* 0x00000005ff047c12 */ /* 0x000fe2000f8e33ff */
[----:B------:R-:W-:Y:S02]  /*40a0*/  VOTEU.ANY UR7, UPT, PT ;  /* 0x0000000000077886 */ /* 0x000fe400038e0100 */
[----:B------:R-:W-:Y:S01]  /*40b0*/  UFLO.U32 UR7, UR7 ;  /* 0x00000007000772bd */ /* 0x000fe200080e0000 */
[----:B------:R-:W2:Y:S01]  /*40c0*/  REDUX UR5, R4 ;  /* 0x00000000040573c4 */ /* 0x000ea20000000000 */
[----:B------:R-:W-:-:S06]  /*40d0*/  IMAD.U32 R0, RZ, RZ, UR8 ;  /* 0x00000008ff007e24 */ /* 0x000fcc000f8e00ff */
[----:B------:R3:W-:Y:S01]  /*40e0*/  UTCATOMSWS.AND URZ, UR8 ;  /* 0x0000000800ff79e3 */ /* 0x0007e20008000000 */
[----:B------:R-:W4:Y:S01]  /*40f0*/  REDUX UR6, R0 ;  /* 0x00000000000673c4 */ /* 0x000f220000000000 */
[----:B-1----:R-:W-:Y:S01]  /*4100*/  ISETP.EQ.U32.AND P0, PT, R2, UR7, PT ;  /* 0x0000000702007c0c */ /* 0x002fe2000bf02070 */
[----:B--2---:R-:W-:Y:S01]  /*4110*/  IMAD.U32 R2, RZ, RZ, UR5 ;  /* 0x00000005ff027e24 */ /* 0x004fe2000f8e00ff */
[----:B----4-:R-:W-:-:S11]  /*4120*/  MOV R3, UR6 ;  /* 0x0000000600037c02 */ /* 0x010fd60008000f00 */
[----:B------:R3:W-:Y:S04]  /*4130*/  @P0 ATOMS.AND RZ, [UR4+0x14], R3 ;  /* 0x00001403ffff098c */ /* 0x0007e8000a800004 */
[----:B------:R3:W-:Y:S01]  /*4140*/  @P0 ATOMS.AND RZ, [UR4+0x18], R2 ;  /* 0x00001802ffff098c */ /* 0x0007e2000a800004 */
[----:B------:R-:W-:Y:S05]  /*4150*/  BRA `(.L_x_80) ;  /* 0x0000000000147947 */ /* 0x000fea0003800000 */
.L_x_79:
[----:B------:R-:W-:Y:S02]  /*4160*/  MOV R2, 0x4180 ;  /* 0x0000418000027802 */ /* 0x000fe40000000f00 */
[----:B----45:R-:W-:Y:S05]  /*4170*/  CALL.REL.NOINC `($__internal_0_$__cuda_sm10x_tcgen05_guardrail_trap_col_being_dealloced_not_returned_by_alloc) ;  /* 0x0000004400b07944 */ /* 0x030fea0003c00000 */
[----:B------:R-:W-:Y:S05]  /*4180*/  BRA `(.L_x_80) ;  /* 0x0000000000087947 */ /* 0x000fea0003800000 */
.L_x_78:
[----:B------:R-:W-:Y:S02]  /*4190*/  MOV R2, 0x41b0 ;  /* 0x000041b000027802 */ /* 0x000fe40000000f00 */
[----:B----45:R-:W-:Y:S05]  /*41a0*/  CALL.REL.NOINC `($__internal_2_$__cuda_sm10x_tcgen05_guardrail_trap_unallocated_columns_being_dealloced) ;  /* 0x0000004400bc7944 */ /* 0x030fea0003c00000 */
.L_x_80:
[----:B------:R-:W-:Y:S01]  /*41b0*/  NOP ;  /* 0x0000000000007918 */ /* 0x000fe20000000000 */
[----:B---3--:R-:W-:Y:S05]  /*41c0*/  EXIT ;  /* 0x000000000000794d */ /* 0x008fea0003800000 */
.L_x_62:
[----:B------:R-:W-:-:S09]  /*41d0*/  UISETP.NE.OR UP2, UPT, UR8, 0x3, !UP2 ;  /* 0x000000030800788c */ /* 0x000fd2000d745670 */
[----:B------:R-:W-:Y:S05]  /*41e0*/  BRA.U UP2, `(.L_x_81) ;  /* 0x0000000d02407547 */ /* 0x000fea000b800000 */
[----:B------:R-:W1:Y:S01]  /*41f0*/  LDC R0, c[0x0][0xb30] ;  /* 0x0002cc00ff007b82 */ /* 0x000e620000000800 */
[----:B------:R-:W2:Y:S01]  /*4200*/  LDCU.64 UR8, c[0x0][0x888] ;  /* 0x00011100ff0877ac */ /* 0x000ea20008000a00 */
[----:B------:R-:W-:Y:S02]  /*4210*/  HFMA2 R29, -RZ, RZ, 0, 0 ;  /* 0x00000000ff1d7431 */ /* 0x000fe400000001ff */
[----:B------:R-:W-:Y:S01]  /*4220*/  IMAD.MOV.U32 R31, RZ, RZ, 0x1 ;  /* 0x00000001ff1f7424 */ /* 0x000fe200078e00ff */
[----:B------:R-:W-:Y:S01]  /*4230*/  MOV R23, 0x1000 ;  /* 0x0000100000177802 */ /* 0x000fe20000000f00 */
[----:B------:R-:W4:Y:S01]  /*4240*/  LDCU.64 UR4, c[0x0][0x890] ;  /* 0x00011200ff0477ac */ /* 0x000f220008000a00 */
[----:B------:R-:W-:Y:S01]  /*4250*/  IMAD.MOV.U32 R30, RZ, RZ, RZ ;  /* 0x000000ffff1e7224 */ /* 0x000fe200078e00ff */
[----:B------:R-:W3:Y:S01]  /*4260*/  LDC R19, c[0x0][0x370] ;  /* 0x0000dc00ff137b82 */ /* 0x000ee20000000800 */
[----:B------:R-:W-:Y:S01]  /*4270*/  UMOV UR7, 0x400 ;  /* 0x0000040000077882 */ /* 0x000fe20000000000 */
[----:B------:R-:W-:-:S02]  /*4280*/  UPLOP3.LUT UP1, UPT, UPT, UPT, UPT, 0x40, 0x4 ;  /* 0x000000000004789c */ /* 0x000fc40003f2e870 */
[----:B------:R-:W-:-:S04]  /*4290*/  ULEA UR7, UR37, UR7, 0x18 ;  /* 0x0000000725077291 */ /* 0x000fc8000f8ec0ff */
[----:B------:R-:W3:Y:S01]  /*42a0*/  LDC R2, c[0x0][0xb0c] ;  /* 0x0002c300ff027b82 */ /* 0x000ee20000000800 */
[----:B------:R-:W-:Y:S02]  /*42b0*/  UIADD3 UR13, UPT, UPT, UR7, 0x118, URZ ;  /* 0x00000118070d7890 */ /* 0x000fe4000fffe0ff */
[----:B--2---:R-:W-:Y:S02]  /*42c0*/  UISETP.NE.U32.AND UP2, UPT, UR8, URZ, UPT ;  /* 0x000000ff0800728c */ /* 0x004fe4000bf45070 */
[----:B------:R-:W-:Y:S02]  /*42d0*/  UIADD3 UR17, UPT, UPT, UR7, 0x110, URZ ;  /* 0x0000011007117890 */ /* 0x000fe4000fffe0ff */
[----:B----4-:R-:W-:Y:S01]  /*42e0*/  UISETP.NE.U32.AND UP3, UPT, UR4, URZ, UPT ;  /* 0x000000ff0400728c */ /* 0x010fe2000bf65070 */
[----:B------:R-:W2:Y:S01]  /*42f0*/  LDC R18, c[0x0][0xb20] ;  /* 0x0002c800ff127b82 */ /* 0x000ea20000000800 */
[----:B-1----:R-:W-:Y:S01]  /*4300*/  ISETP.NE.AND P1, PT, R0, 0x1, PT ;  /* 0x000000010000780c */ /* 0x002fe20003f25270 */
[----:B------:R-:W-:-:S02]  /*4310*/  UISETP.NE.AND.EX UP2, UPT, UR9, URZ, UPT, UP2 ;  /* 0x000000ff0900728c */ /* 0x000fc4000bf45320 */
[----:B------:R-:W-:Y:S02]  /*4320*/  UPRMT UR13, UR37, 0x654, UR13 ;  /* 0x00000654250d7896 */ /* 0x000fe4000800000d */
[----:B------:R-:W-:Y:S02]  /*4330*/  UISETP.NE.AND.EX UP3, UPT, UR5, URZ, UPT, UP3 ;  /* 0x000000ff0500728c */ /* 0x000fe4000bf65330 */
[----:B------:R-:W1:Y:S08]  /*4340*/  LDC.64 R32, c[0x0][0x348] ;  /* 0x0000d200ff207b82 */ /* 0x000e700000000a00 */
[----:B------:R-:W4:Y:S08]  /*4350*/  LDC.64 R16, c[0x0][0xb10] ;  /* 0x0002c400ff107b82 */ /* 0x000f300000000a00 */
[----:B------:R-:W1:Y:S08]  /*4360*/  LDC.64 R6, c[0x0][0xb18] ;  /* 0x0002c600ff067b82 */ /* 0x000e700000000a00 */
[----:B------:R-:W1:Y:S08]  /*4370*/  LDC.64 R4, c[0x0][0xb28] ;  /* 0x0002ca00ff047b82 */ /* 0x000e700000000a00 */
[----:B--23--:R-:W1:Y:S02]  /*4380*/  LDC R22, c[0x0][0x374] ;  /* 0x0000dd00ff167b82 */ /* 0x00ce640000000800 */
.L_x_90:
[C---:B------:R-:W-:Y:S02]  /*4390*/  LEA R0, R30.reuse, UR7, 0x3 ;  /* 0x000000071e007c11 */ /* 0x040fe4000f8e18ff */
[----:B------:R-:W-:Y:S02]  /*43a0*/  SHF.L.U32 R3, R29, 0x1f, RZ ;  /* 0x0000001f1d037819 */ /* 0x000fe400000006ff */
[----:B------:R-:W-:Y:S02]  /*43b0*/  LEA R24, R30, UR7, 0x4 ;  /* 0x000000071e187c11 */ /* 0x000fe4000f8e20ff */
[----:B--2---:R-:W2:Y:S02]  /*43c0*/  SYNCS.PHASECHK.TRANS64.TRYWAIT P0, [R0+URZ+0x140], R3 ;  /* 0x00014003000075a7 */ /* 0x004ea400080011ff */
[----:B--2---:R-:W-:Y:S05]  /*43d0*/  @!P0 BRA `(.L_x_82) ;  /* 0x0000004000548947 */ /* 0x004fea0003800000 */
.L_x_172:
[----:B------:R-:W-:Y:S01]  /*43e0*/  ISETP.GE.AND P0, PT, R40, 0x1, PT ;  /* 0x000000012800780c */ /* 0x000fe20003f06270 */
[----:B------:R-:W3:Y:S01]  /*43f0*/  LDS.128 R24, [R24+0x1d0] ;  /* 0x0001d00018187984 */ /* 0x000ee20000000c00 */
[----:B--2---:R-:W-:Y:S01]  /*4400*/  VIADD R0, R0, 0x150 ;  /* 0x0000015000007836 */ /* 0x004fe20000000000 */
[----:B------:R-:W-:Y:S01]  /*4410*/  @!PT LDS RZ, [RZ] ;  /* 0x00000000fffff984 */ /* 0x000fe20000000800 */
[----:B------:R-:W-:Y:S01]  /*4420*/  @!PT LDS RZ, [RZ] ;  /* 0x00000000fffff984 */ /* 0x000fe20000000800 */
[----:B------:R-:W-:Y:S01]  /*4430*/  @!PT LDS RZ, [RZ] ;  /* 0x00000000fffff984 */ /* 0x000fe20000000800 */
[----:B------:R-:W-:Y:S01]  /*4440*/  @!PT LDS RZ, [RZ] ;  /* 0x00000000fffff984 */ /* 0x000fe20000000800 */
[----:B------:R2:W-:Y:S06]  /*4450*/  MEMBAR.ALL.CTA ;  /* 0x0000000000007992 */ /* 0x0005ec0000008000 */
[----:B--2---:R-:W2:Y:S01]  /*4460*/  FENCE.VIEW.ASYNC.S ;  /* 0x00000000000073c6 */ /* 0x004ea20000000000 */
[----:B------:R-:W-:Y:S04]  /*4470*/  PRMT R0, RZ, 0x654, R0 ;  /* 0x00000654ff007816 */ /* 0x000fe80000000000 */
[----:B--2---:R2:W-:Y:S01]  /*4480*/  SYNCS.ARRIVE.TRANS64.RED.A1T0 RZ, [R0+URZ], RZ ;  /* 0x000000ff00ff79a7 */ /* 0x0045e200081004ff */
[----:B---3--:R-:W-:Y:S11]  /*4490*/  LOP3.LUT P3, RZ, R26, 0x1, RZ, 0xc0, !PT ;  /* 0x000000011aff7812 */ /* 0x008ff6000786c0ff */
[----:B------:R-:W-:Y:S02]  /*44a0*/  @!UPT UIADD3 URZ, UPT, UPT, URZ, URZ, URZ ;  /* 0x000000fffffff290 */ /* 0x000fe4000fffe0ff */
[----:B------:R-:W-:Y:S02]  /*44b0*/  @P3 MOV R13, R24 ;  /* 0x00000018000d3202 */ /* 0x000fe40000000f00 */
[----:B------:R-:W-:Y:S01]  /*44c0*/  @P3 LOP3.LUT R8, R25, 0xffff, RZ, 0xc0, !PT ;  /* 0x0000ffff19083812 */ /* 0x000fe200078ec0ff */
[----:B--2---:R-:W-:Y:S06]  /*44d0*/  @!P0 BRA `(.L_x_83) ;  /* 0x0000000000a48947 */ /* 0x004fec0003800000 */
[----:B-1----:R-:W-:Y:S01]  /*44e0*/  IMAD.HI.U32 R35, R22, R7, RZ ;  /* 0x0000000716237227 */ /* 0x002fe200078e00ff */
[----:B------:R-:W-:Y:S02]  /*44f0*/  ISETP.NE.AND P0, PT, R6, 0x1, PT ;  /* 0x000000010600780c */ /* 0x000fe40003f05270 */
[----:B------:R-:W-:Y:S01]  /*4500*/  ISETP.NE.AND P2, PT, R40, 0x1, PT ;  /* 0x000000012800780c */ /* 0x000fe20003f45270 */
[----:B----4-:R-:W-:Y:S01]  /*4510*/  IMAD.HI.U32 R34, R19, R16, RZ ;  /* 0x0000001013227227 */ /* 0x010fe200078e00ff */
[----:B------:R-:W-:Y:S02]  /*4520*/  SHF.R.U32.HI R35, RZ, R18, R35 ;  /* 0x00000012ff237219 */ /* 0x000fe40000011623 */
[----:B------:R-:W-:Y:S01]  /*4530*/  ISETP.NE.AND P4, PT, R2, 0x1, PT ;  /* 0x000000010200780c */ /* 0x000fe20003f85270 */
[----:B------:R-:W-:Y:S01]  /*4540*/  IMAD.HI.U32 R36, R13, R16, RZ ;  /* 0x000000100d247227 */ /* 0x000fe200078e00ff */
[----:B------:R-:W-:Y:S02]  /*4550*/  SHF.R.U32.HI R34, RZ, R17, R34 ;  /* 0x00000011ff227219 */ /* 0x000fe40000011622 */
[----:B------:R-:W-:Y:S01]  /*4560*/  SEL R3, R22, R35, !P0 ;  /* 0x0000002316037207 */ /* 0x000fe20004000000 */
[C---:B------:R-:W-:Y:S01]  /*4570*/  IMAD.HI.U32 R35, R8.reuse, R7, RZ ;  /* 0x0000000708237227 */ /* 0x040fe200078e00ff */
[----:B------:R-:W-:Y:S02]  /*4580*/  SEL R11, R19, R34, !P4 ;  /* 0x00000022130b7207 */ /* 0x000fe40006000000 */
[----:B------:R-:W-:Y:S01]  /*4590*/  SHF.R.U32.HI R36, RZ, R17, R36 ;  /* 0x00000011ff247219 */ /* 0x000fe20000011624 */
[----:B------:R-:W-:Y:S01]  /*45a0*/  IMAD.HI.U32 R38, R3, R4, RZ ;  /* 0x0000000403267227 */ /* 0x000fe200078e00ff */
[----:B------:R-:W-:Y:S03]  /*45b0*/  SHF.R.U32.HI R35, RZ, R18, R35 ;  /* 0x00000012ff237219 */ /* 0x000fe60000011623 */
[----:B------:R-:W-:Y:S01]  /*45c0*/  IMAD.HI.U32 R34, R11, R4, RZ ;  /* 0x000000040b227227 */ /* 0x000fe200078e00ff */
[----:B------:R-:W-:Y:S02]  /*45d0*/  @P2 SHF.R.U32.HI R3, RZ, R5, R38 ;  /* 0x00000005ff032219 */ /* 0x000fe40000011626 */
[----:B------:R-:W-:Y:S02]  /*45e0*/  SEL R9, R8, R35, !P0 ;  /* 0x0000002308097207 */ /* 0x000fe40004000000 */
[----:B------:R-:W-:Y:S01]  /*45f0*/  @P2 SHF.R.U32.HI R11, RZ, R5, R34 ;  /* 0x00000005ff0b2219 */ /* 0x000fe20000011622 */
[C---:B------:R-:W-:Y:S01]  /*4600*/  IMAD R10, R40.reuse, R3, RZ ;  /* 0x00000003280a7224 */ /* 0x040fe200078e02ff */
[----:B------:R-:W-:Y:S01]  /*4610*/  SEL R3, R13, R36, !P4 ;  /* 0x000000240d037207 */ /* 0x000fe20006000000 */
[C---:B------:R-:W-:Y:S03]  /*4620*/  IMAD.HI.U32 R14, R9.reuse, R4, RZ ;  /* 0x00000004090e7227 */ /* 0x040fe600078e00ff */
[----:B------:R-:W-:Y:S01]  /*4630*/  ISETP.GE.AND P0, PT, R9, R10, PT ;  /* 0x0000000a0900720c */ /* 0x000fe20003f06270 */
[C---:B------:R-:W-:Y:S01]  /*4640*/  IMAD R12, R40.reuse, R11, RZ ;  /* 0x0000000b280c7224 */ /* 0x040fe200078e02ff */
[-C--:B------:R-:W-:Y:S04]  /*4650*/  SHF.R.U32.HI R14, RZ, R5.reuse, R14 ;  /* 0x00000005ff0e7219 */ /* 0x080fe8000001160e */
[----:B------:R-:W-:Y:S02]  /*4660*/  ISETP.GE.OR P0, PT, R3, R12, P0 ;  /* 0x0000000c0300720c */ /* 0x000fe40000706670 */
[----:B------:R-:W-:Y:S05]  /*4670*/  SEL R15, R9, R14, !P2 ;  /* 0x0000000e090f7207 */ /* 0x000fea0005000000 */
[----:B------:R-:W-:Y:S04]  /*4680*/  IMAD.MOV R14, RZ, RZ, -R15 ;  /* 0x000000ffff0e7224 */ /* 0x000fe800078e0a0f */
[----:B------:R-:W-:Y:S02]  /*4690*/  IMAD R14, R40, R14, R9 ;  /* 0x0000000e280e7224 */ /* 0x000fe400078e0209 */
[C---:B------:R-:W-:Y:S05]  /*46a0*/  @!P0 IMAD.HI.U32 R10, R3.reuse, R4, RZ ;  /* 0x00000004030a8227 */ /* 0x040fea00078e00ff */
[----:B------:R-:W-:Y:S04]  /*46b0*/  @!P0 SHF.R.U32.HI R10, RZ, R5, R10 ;  /* 0x00000005ff0a8219 */ /* 0x000fe8000001160a */
[----:B------:R-:W-:Y:S01]  /*46c0*/  @!P0 SEL R0, R3, R10, !P2 ;  /* 0x0000000a03008207 */ /* 0x000fe20005000000 */
[----:B------:R-:W-:Y:S03]  /*46d0*/  IMAD.MOV R10, RZ, RZ, -R3 ;  /* 0x000000ffff0a7224 */ /* 0x000fe600078e0a03 */
[----:B------:R-:W-:Y:S01]  /*46e0*/  @!P0 IADD3 R15, PT, PT, R15, -R0, RZ ;  /* 0x800000000f0f8210 */ /* 0x000fe20007ffe0ff */
[----:B------:R-:W-:Y:S01]  /*46f0*/  @!P0 IMAD R0, R11, R14, R0 ;  /* 0x0000000e0b008224 */ /* 0x000fe200078e0200 */
[----:B------:R-:W-:Y:S01]  /*4700*/  IADD3 R11, PT, PT, -R9, RZ, RZ ;  /* 0x000000ff090b7210 */ /* 0x000fe20007ffe1ff */
[----:B------:R-:W-:Y:S02]  /*4710*/  IMAD R13, R2, R10, R13 ;  /* 0x0000000a020d7224 */ /* 0x000fe400078e020d */
[----:B------:R-:W-:Y:S02]  /*4720*/  @!P0 IMAD R9, R15, R40, R3 ;  /* 0x000000280f098224 */ /* 0x000fe400078e0203 */
[----:B------:R-:W-:Y:S02]  /*4730*/  @!P0 IMAD.MOV.U32 R3, RZ, RZ, R0 ;  /* 0x000000ffff038224 */ /* 0x000fe400078e0000 */
[----:B------:R-:W-:Y:S02]  /*4740*/  IMAD R8, R6, R11, R8 ;  /* 0x0000000b06087224 */ /* 0x000fe400078e0208 */
[----:B------:R-:W-:Y:S02]  /*4750*/  IMAD R13, R3, R2, R13 ;  /* 0x00000002030d7224 */ /* 0x000fe400078e020d */
[----:B------:R-:W-:Y:S02]  /*4760*/  IMAD R8, R9, R6, R8 ;  /* 0x0000000609087224 */ /* 0x000fe400078e0208 */
.L_x_83:
[----:B------:R-:W-:Y:S05]  /*4770*/  BRA.U UP1, `(.L_x_84) ;  /* 0x0000000101107547 */ /* 0x000fea000b800000 */
[----:B------:R-:W-:Y:S04]  /*4780*/  MOV R0, UR6 ;  /* 0x0000000600007c02 */ /* 0x000fe80008000f00 */
[----:B------:R-:W-:Y:S04]  /*4790*/  SHF.L.U32 R3, R0, 0x1f, RZ ;  /* 0x0000001f00037819 */ /* 0x000fe800000006ff */
[----:B------:R-:W2:Y:S02]  /*47a0*/  SYNCS.PHASECHK.TRANS64.TRYWAIT P0, [UR7+0x138], R3 ;  /* 0x00013803ff0075a7 */ /* 0x000ea40008001107 */
[----:B--2---:R-:W-:Y:S05]  /*47b0*/  @!P0 BRA `(.L_x_85) ;  /* 0x0000003c00708947 */ /* 0x004fea0003800000 */
.L_x_84:
[----:B------:R-:W-:Y:S02]  /*47c0*/  R2UR UR19, R21 ;  /* 0x00000000151372ca */ /* 0x000fe400000e0000 */
[----:B------:R-:W-:Y:S02]  /*47d0*/  R2UR UR18, R20 ;  /* 0x00000000141272ca */ /* 0x000fe400000e0000 */
[----:B------:R-:W-:Y:S02]  /*47e0*/  ISETP.NE.U32.AND P2, PT, RZ, UR4, PT ;  /* 0x00000004ff007c0c */ /* 0x000fe4000bf45070 */
[----:B------:R-:W-:Y:S02]  /*47f0*/  SHF.L.U32 R12, R31, 0x1f, RZ ;  /* 0x0000001f1f0c7819 */ /* 0x000fe400000006ff */
[----:B------:R-:W-:Y:S05]  /*4800*/  ISETP.NE.AND.EX P2, PT, RZ, UR5, PT, P2 ;  /* 0x00000005ff007c0c */ /* 0x000fea000bf45320 */
[----:B------:R-:W-:Y:S02]  /*4810*/  USHF.L.U32 UR19, UR19, 0x6, URZ ;  /* 0x0000000613137899 */ /* 0x000fe400080006ff */
[----:B------:R-:W-:Y:S01]  /*4820*/  USHF.L.U32 UR18, UR18, 0x7, URZ ;  /* 0x0000000712127899 */ /* 0x000fe200080006ff */
[----:B------:R-:W-:Y:S11]  /*4830*/  BRA.U !UP3, `(.L_x_86) ;  /* 0x000000010b347547 */ /* 0x000ff6000b800000 */
[----:B------:R-:W-:Y:S01]  /*4840*/  UPLOP3.LUT UP0, UPT, UPT, UPT, UP2, 0x80, 0x8 ;  /* 0x000000000008789c */ /* 0x000fe20003f0f020 */
[----:B--2---:R-:W-:Y:S02]  /*4850*/  HFMA2 R0, -RZ, RZ, 0, 5.9604644775390625e-08 ;  /* 0x00000001ff007431 */ /* 0x004fe400000001ff */
[----:B------:R-:W-:Y:S03]  /*4860*/  IMAD.MOV.U32 R95, RZ, RZ, 0x1 ;  /* 0x00000001ff5f7424 */ /* 0x000fe600078e00ff */
[----:B------:R-:W-:Y:S05]  /*4870*/  PLOP3.LUT P0, PT, PT, PT, UP0, 0x80, 0x8 ;  /* 0x000000000008781c */ /* 0x000fea0003f0f008 */
[----:B------:R-:W2:Y:S01]  /*4880*/  @UP0 LDCU.64 UR10, c[0x0][0x888] ;  /* 0x00011100ff0a07ac */ /* 0x000ea20008000a00 */
[----:B------:R-:W-:Y:S07]  /*4890*/  @UP0 UIMAD UR8, UR36, UR4, URZ ;  /* 0x00000004240802a4 */ /* 0x000fee000f8e02ff */
[----:B------:R-:W-:Y:S01]  /*48a0*/  @!P0 PRMT R95, R0, 0x7610, R95 ;  /* 0x00007610005f8816 */ /* 0x000fe2000000005f */
[----:B--2---:R-:W-:Y:S03]  /*48b0*/  @UP0 UIMAD.WIDE UR10, UR8, 0x4, UR10 ;  /* 0x00000004080a08a5 */ /* 0x004fe6000f8e020a */
[----:B------:R-:W2:Y:S03]  /*48c0*/  @!UP0 LDCU UR8, c[0x0][0x880] ;  /* 0x00011000ff0887ac */ /* 0x000ea60008000800 */
[----:B------:R-:W-:Y:S01]  /*48d0*/  IMAD.U32 R10, RZ, RZ, UR10 ;  /* 0x0000000aff0a7e24 */ /* 0x000fe2000f8e00ff */
[----:B------:R-:W-:Y:S05]  /*48e0*/  MOV R11, UR11 ;  /* 0x0000000b000b7c02 */ /* 0x000fea0008000f00 */
[----:B-----5:R3:W5:Y:S02]  /*48f0*/  @P0 LDG.E R49, desc[UR46][R10.64] ;  /* 0x0000002e0a310981 */ /* 0x020764000c1e1900 */
[----:B--23--:R-:W-:Y:S07]  /*4900*/  @!P0 IMAD.U32 R49, RZ, RZ, UR8 ;  /* 0x00000008ff318e24 */ /* 0x00cfee000f8e00ff */
.L_x_86:
[----:B-----5:R-:W-:Y:S01]  /*4910*/  @!P2 FSETP.EQ.AND P0, PT, R49, RZ, PT ;  /* 0x000000ff3100a20b */ /* 0x020fe20003f02000 */
[----:B------:R-:W-:Y:S01]  /*4920*/  @!UPT UIADD3 URZ, UPT, UPT, URZ, URZ, URZ ;  /* 0x000000fffffff290 */ /* 0x000fe2000fffe0ff */
[----:B------:R-:W-:Y:S11]  /*4930*/  @!P2 BRA `(.L_x_87) ;  /* 0x000000000014a947 */ /* 0x000ff60003800000 */
[----:B------:R-:W-:Y:S02]  /*4940*/  LOP3.LUT P2, RZ, R95, 0xff, RZ, 0xc0, !PT ;  /* 0x000000ff5fff7812 */ /* 0x000fe4000784c0ff */
[----:B------:R-:W-:Y:S04]  /*4950*/  PLOP3.LUT P0, PT, PT, PT, UP0, 0x80, 0x8 ;  /* 0x000000000008781c */ /* 0x000fe80003f0f008 */
[----:B------:R-:W-:Y:S07]  /*4960*/  PLOP3.LUT P0, PT, P0, PT, PT, 0x8, 0x80 ;  /* 0x000000000080781c */ /* 0x000fee000070e170 */
[----:B------:R-:W-:Y:S11]  /*4970*/  @P2 FSETP.EQ.AND P0, PT, R49, RZ, PT ;  /* 0x000000ff3100220b */ /* 0x000ff60003f02000 */
[----:B------:R-:W-:Y:S02]  /*4980*/  @!UPT UIADD3 URZ, UPT, UPT, URZ, URZ, URZ ;  /* 0x000000fffffff290 */ /* 0x000fe4000fffe0ff */
.L_x_87:
[----:B------:R-:W3:Y:S01]  /*4990*/  SYNCS.PHASECHK.TRANS64.TRYWAIT P2, [UR7+0x120], R12 ;  /* 0x0001200cff0075a7 */ /* 0x000ee20008041107 */
[----:B------:R-:W-:Y:S04]  /*49a0*/  ELECT P4, URZ, PT ;  /* 0x0000000000ff782f */ /* 0x000fe80003880000 */
[----:B------:R-:W-:Y:S11]  /*49b0*/  PLOP3.LUT P4, PT, P0, P4, PT, 0xf2, 0x2f ;  /* 0x00000000002f781c */ /* 0x000ff60000789e72 */
[----:B------:R-:W-:Y:S02]  /*49c0*/  @!UPT UIADD3 URZ, UPT, UPT, URZ, URZ, URZ ;  /* 0x000000fffffff290 */ /* 0x000fe4000fffe0ff */
[----:B-1----:R-:W-:Y:S05]  /*49d0*/  @!P4 IADD3 R21, P0, PT, R32, 0x580, RZ ;  /* 0x000005802015c810 */ /* 0x002fea0007f1e0ff */
[----:B------:R-:W-:Y:S01]  /*49e0*/  @!P4 IMAD.X R20, RZ, RZ, R33, P0 ;  /* 0x000000ffff14c224 */ /* 0x000fe200000e0621 */
[----:B---3--:R-:W-:Y:S07]  /*49f0*/  @!P2 BRA `(.L_x_88) ;  /* 0x0000003800f8a947 */ /* 0x008fee0003800000 */
.L_x_175:
[----:B------:R-:W3:Y:S01]  /*4a00*/  LDC.64 R14, c[0x0][0xb10] ;  /* 0x0002c400ff0e7b82 */ /* 0x000ee20000000a00 */
[----:B------:R-:W-:Y:S01]  /*4a10*/  @!P4 R2UR UR8, R20 ;  /* 0x000000001408c2ca */ /* 0x000fe200000e0000 */
[----:B------:R-:W-:Y:S01]  /*4a20*/  VOTEU.ALL UP1, P4 ;  /* 0x0000000000ff7886 */ /* 0x000fe20002020000 */
[----:B------:R-:W-:Y:S01]  /*4a30*/  @!P4 R2UR UR9, R21 ;  /* 0x000000001509c2ca */ /* 0x000fe200000e0000 */
[----:B------:R-:W-:Y:S01]  /*4a40*/  UMOV UR10, 0x0 ;  /* 0x00000000000a7882 */ /* 0x000fe20000000000 */
[----:B------:R-:W-:Y:S03]  /*4a50*/  UMOV UR11, 0x10000000 ;  /* 0x10000000000b7882 */ /* 0x000fe60000000000 */
[----:B------:R-:W5:Y:S01]  /*4a60*/  LDC.64 R10, c[0x0][0xb18] ;  /* 0x0002c600ff0a7b82 */ /* 0x000f620000000a00 */
[----:B------:R-:W-:Y:S01]  /*4a70*/  @!UP1 UIADD3 UR16, UPT, UPT, UR7, 0x200, URZ ;  /* 0x0000020007109890 */ /* 0x000fe2000fffe0ff */
[----:B------:R-:W-:Y:S01]  /*4a80*/  @P3 SHF.R.U32.HI R28, RZ, 0x10, R25 ;  /* 0x00000010ff1c3819 */ /* 0x000fe20000011619 */
[----:B------:R-:W-:Y:S01]  /*4a90*/  VOTEU.ALL UP1, P4 ;  /* 0x0000000000ff7886 */ /* 0x000fe20002020000 */
[----:B------:R-:W-:Y:S01]  /*4aa0*/  UMOV UR20, UR36 ;  /* 0x0000002400147c82 */ /* 0x000fe20008000000 */
[----:B------:R-:W-:Y:S03]  /*4ab0*/  VIADD R30, R30, 0x1 ;  /* 0x000000011e1e7836 */ /* 0x000fe60000000000 */
[----:B--2---:R-:W2:Y:S01]  /*4ac0*/  @!P1 LDC R0, c[0x0][0xb20] ;  /* 0x0002c800ff009b82 */ /* 0x004ea20000000800 */
[----:B------:R-:W-:Y:S01]  /*4ad0*/  IMAD.U32 R21, RZ, RZ, UR8 ;  /* 0x00000008ff157e24 */ /* 0x000fe2000f8e00ff */
[----:B------:R-:W-:Y:S06]  /*4ae0*/  UPRMT UR8, UR37, 0x654, UR17 ;  /* 0x0000065425087896 */ /* 0x000fec0008000011 */
[----:B-1----:R-:W1:Y:S01]  /*4af0*/  @!P1 LDC R3, c[0x0][0xb0c] ;  /* 0x0002c300ff039b82 */ /* 0x002e620000000800 */
[----:B------:R-:W-:Y:S01]  /*4b00*/  IMAD.U32 R20, RZ, RZ, UR9 ;  /* 0x00000009ff147e24 */ /* 0x000fe2000f8e00ff */
[----:B------:R-:W-:Y:S04]  /*4b10*/  @!P4 R2UR UR15, R21 ;  /* 0x00000000150fc2ca */ /* 0x000fe800000e0000 */
[----:B------:R-:W-:Y:S01]  /*4b20*/  @!P4 R2UR UR14, R20 ;  /* 0x00000000140ec2ca */ /* 0x000fe200000e0000 */
[----:B------:R-:W-:Y:S11]  /*4b30*/  @!P4 IMAD.MOV.U32 R20, RZ, RZ, 0x1000 ;  /* 0x00001000ff14c424 */ /* 0x000ff600078e00ff */
[----:B------:R-:W-:Y:S01]  /*4b40*/  @!UPT UIADD3 URZ, UPT, UPT, URZ, URZ, URZ ;  /* 0x000000fffffff290 */ /* 0x000fe2000fffe0ff */
[----:B------:R1:W-:Y:S01]  /*4b50*/  @!UP1 UTMALDG.3D [UR16], [UR14], desc[UR10] ;  /* 0x00000a100e0095b4 */ /* 0x0003e20008011000 */
[----:B------:R1:W-:Y:S02]  /*4b60*/  @!P4 SYNCS.ARRIVE.TRANS64.RED.A0TR RZ, [UR7+0x110], R20 ;  /* 0x00011014ffffc9a7 */ /* 0x0003e40008300407 */
[----:B-1----:R-:W-:Y:S01]  /*4b70*/  @!P1 ISETP.NE.AND P2, PT, R3, 0x1, PT ;  /* 0x000000010300980c */ /* 0x002fe20003f45270 */
[C---:B---3--:R-:W-:Y:S01]  /*4b80*/  @!P1 IMAD.HI.U32 R14, R13.reuse, R14, RZ ;  /* 0x0000000e0d0e9227 */ /* 0x048fe200078e00ff */
[----:B-----5:R-:W-:Y:S03]  /*4b90*/  @!P1 ISETP.NE.AND P0, PT, R10, 0x1, PT ;  /* 0x000000010a00980c */ /* 0x020fe60003f05270 */
[C---:B------:R-:W-:Y:S01]  /*4ba0*/  @!P1 IMAD.HI.U32 R11, R8.reuse, R11, RZ ;  /* 0x0000000b080b9227 */ /* 0x040fe200078e00ff */
[----:B------:R-:W-:Y:S04]  /*4bb0*/  @!P1 SHF.R.U32.HI R14, RZ, R15, R14 ;  /* 0x0000000fff0e9219 */ /* 0x000fe8000001160e */
[----:B--2---:R-:W-:Y:S01]  /*4bc0*/  @!P1 SHF.R.U32.HI R9, RZ, R0, R11 ;  /* 0x00000000ff099219 */ /* 0x004fe2000001160b */
[----:B------:R-:W-:Y:S01]  /*4bd0*/  SYNCS.ARRIVE.TRANS64.RED.A1T0 RZ, [UR8], RZ ;  /* 0x000000ffffff79a7 */ /* 0x000fe20008100408 */
[----:B------:R-:W-:Y:S02]  /*4be0*/  @!P1 SEL R14, R13, R14, !P2 ;  /* 0x0000000e0d0e9207 */ /* 0x000fe40005000000 */
[----:B------:R-:W-:Y:S01]  /*4bf0*/  @!P1 SEL R9, R8, R9, !P0 ;  /* 0x0000000908099207 */ /* 0x000fe20004000000 */
[----:B------:R-:W1:Y:S04]  /*4c00*/  SYNCS.PHASECHK.TRANS64.TRYWAIT P5, [UR7+0x128], R12 ;  /* 0x0001280cff0075a7 */ /* 0x000e6800080a1107 */
[----:B------:R-:W-:Y:S02]  /*4c10*/  @!P1 IMAD.IADD R0, R9, 0x1, -R14 ;  /* 0x0000000109009824 */ /* 0x000fe400078e0a0e */
[----:B------:R-:W-:Y:S02]  /*4c20*/  @!P1 IMAD.IADD R9, R14, 0x1, -R9 ;  /* 0x000000010e099824 */ /* 0x000fe400078e0a09 */
[----:B------:R-:W-:Y:S02]  /*4c30*/  @!P1 IMAD R13, R0, R3, R13 ;  /* 0x00000003000d9224 */ /* 0x000fe400078e020d */
[----:B------:R-:W-:Y:S01]  /*4c40*/  @!P1 IMAD R8, R9, R10, R8 ;  /* 0x0000000a09089224 */ /* 0x000fe200078e0208 */
[----:B-1----:R-:W-:Y:S06]  /*4c50*/  @!P5 BRA `(.L_x_89) ;  /* 0x000000380078d947 */ /* 0x002fec0003800000 */
.L_x_177:
[----:B-1----:R-:W-:Y:S01]  /*4c60*/  @!P4 IADD3 R3, P0, PT, R32, 0x580, RZ ;  /* 0x000005802003c810 */ /* 0x002fe20007f1e0ff */
[----:B------:R-:W-:Y:S01]  /*4c70*/  VOTEU.ALL UP1, P4 ;  /* 0x0000000000ff7886 */ /* 0x000fe20002020000 */
[----:B------:R-:W-:Y:S01]  /*4c80*/  UMOV UR20, 0x0 ;  /* 0x0000000000147882 */ /* 0x000fe20000000000 */
[----:B------:R-:W-:Y:S01]  /*4c90*/  UMOV UR21, 0x10000000 ;  /* 0x1000000000157882 */ /* 0x000fe20000000000 */
[----:B------:R-:W-:Y:S01]  /*4ca0*/  @!P4 R2UR UR9, R3 ;  /* 0x000000000309c2ca */ /* 0x000fe200000e0000 */
[----:B------:R-:W-:Y:S01]  /*4cb0*/  @!P4 IMAD.X R0, RZ, RZ, R33, P0 ;  /* 0x000000ffff00c224 */ /* 0x000fe200000e0621 */
[----:B------:R-:W-:Y:S01]  /*4cc0*/  @!UP1 UIADD3 UR10, UPT, UPT, UR18, 0x40, URZ ;  /* 0x00000040120a9890 */ /* 0x000fe2000fffe0ff */
[----:B------:R-:W-:Y:S01]  /*4cd0*/  ISETP.NE.AND P0, PT, R30, 0x2, PT ;  /* 0x000000021e00780c */ /* 0x000fe20003f05270 */
[----:B------:R-:W-:Y:S01]  /*4ce0*/  UMOV UR11, UR19 ;  /* 0x00000013000b7c82 */ /* 0x000fe20008000000 */
[----:B------:R-:W-:Y:S01]  /*4cf0*/  UMOV UR12, UR36 ;  /* 0x00000024000c7c82 */ /* 0x000fe20008000000 */
[----:B------:R-:W-:Y:S01]  /*4d00*/  @!P4 R2UR UR8, R0 ;  /* 0x000000000008c2ca */ /* 0x000fe200000e0000 */
[----:B------:R-:W-:Y:S01]  /*4d10*/  IMAD.IADD R20, R8, 0x1, R94 ;  /* 0x0000000108147824 */ /* 0x000fe200078e025e */
[----:B------:R-:W-:Y:S01]  /*4d20*/  @P3 R2UR UR36, R28 ;  /* 0x000000001c2432ca */ /* 0x000fe200000e0000 */
[----:B------:R-:W-:Y:S01]  /*4d30*/  IMAD.IADD R21, R13, 0x1, R96 ;  /* 0x000000010d157824 */ /* 0x000fe200078e0260 */
[----:B------:R-:W-:Y:S02]  /*4d40*/  SEL R0, RZ, 0x1, P0 ;  /* 0x00000001ff007807 */ /* 0x000fe40000000000 */
[----:B------:R-:W-:Y:S01]  /*4d50*/  LOP3.LUT R31, R31, 0x1, RZ, 0x3c, !PT ;  /* 0x000000011f1f7812 */ /* 0x000fe200078e3cff */
[----:B------:R-:W-:Y:S01]  /*4d60*/  IMAD.U32 R10, RZ, RZ, UR9 ;  /* 0x00000009ff0a7e24 */ /* 0x000fe2000f8e00ff */
[----:B------:R-:W-:Y:S01]  /*4d70*/  @!UP1 UIADD3 UR9, UPT, UPT, UR7, 0x118, URZ ;  /* 0x0000011807099890 */ /* 0x000fe2000fffe0ff */
[----:B------:R-:W-:Y:S02]  /*4d80*/  LOP3.LUT R29, R29, R0, RZ, 0x3c, !PT ;  /* 0x000000001d1d7212 */ /* 0x000fe400078e3cff */
[----:B------:R-:W-:Y:S02]  /*4d90*/  SEL R30, R30, RZ, P0 ;  /* 0x000000ff1e1e7207 */ /* 0x000fe40000000000 */
[----:B------:R-:W-:Y:S01]  /*4da0*/  IMAD.U32 R11, RZ, RZ, UR8 ;  /* 0x00000008ff0b7e24 */ /* 0x000fe2000f8e00ff */
[----:B------:R-:W-:Y:S01]  /*4db0*/  @!P4 R2UR UR14, R10 ;  /* 0x000000000a0ec2ca */ /* 0x000fe200000e0000 */
[----:B------:R-:W-:Y:S01]  /*4dc0*/  @!UP1 UIADD3 UR8, UPT, UPT, UR7, 0x1200, URZ ;  /* 0x0000120007089890 */ /* 0x000fe2000fffe0ff */
[----:B------:R-:W-:Y:S02]  /*4dd0*/  VOTEU.ALL UP1, P4 ;  /* 0x0000000000ff7886 */ /* 0x000fe40002020000 */
[----:B------:R-:W-:Y:S11]  /*4de0*/  @!P4 R2UR UR15, R11 ;  /* 0x000000000b0fc2ca */ /* 0x000ff600000e0000 */
[----:B------:R-:W-:Y:S02]  /*4df0*/  @!UPT UIADD3 URZ, UPT, UPT, URZ, URZ, URZ ;  /* 0x000000fffffff290 */ /* 0x000fe4000fffe0ff */
[----:B------:R2:W-:Y:S01]  /*4e00*/  @!UP1 UTMALDG.3D [UR8], [UR14], desc[UR20] ;  /* 0x000014080e0095b4 */ /* 0x0005e20008011000 */
[----:B------:R2:W-:Y:S01]  /*4e10*/  @!P4 SYNCS.ARRIVE.TRANS64.RED.A0TR RZ, [UR7+0x118], R23 ;  /* 0x00011817ffffc9a7 */ /* 0x0005e20008300407 */
[----:B------:R-:W-:Y:S01]  /*4e20*/  UPLOP3.LUT UP1, UPT, UPT, UPT, UPT, 0x80, 0x8 ;  /* 0x000000000008789c */ /* 0x000fe20003f2f070 */
[----:B------:R-:W-:Y:S01]  /*4e30*/  SYNCS.ARRIVE.TRANS64.RED.A1T0 RZ, [UR13], RZ ;  /* 0x000000ffffff79a7 */ /* 0x000fe2000810040d */
[----:B------:R-:W-:Y:S09]  /*4e40*/  @P3 BRA `(.L_x_90) ;  /* 0xfffffff400503947 */ /* 0x000ff2000383ffff */
[----:B------:R-:W-:-:S04]  /*4e50*/  SHF.L.U32 R3, R31, 0x1f, RZ ;  /* 0x0000001f1f037819 */ /* 0x000fc800000006ff */
[----:B------:R-:W1:Y:S02]  /*4e60*/  SYNCS.PHASECHK.TRANS64.TRYWAIT P0, [UR7+0x120], R3 ;  /* 0x00012003ff0075a7 */ /* 0x000e640008001107 */
[----:B-1----:R-:W-:Y:S05]  /*4e70*/  @!P0 BRA `(.L_x_91) ;  /* 0x0000003800088947 */ /* 0x002fea0003800000 */
.L_x_179:
[----:B-1----:R-:W-:-:S07]  /*4e80*/  MOV R0, UR7 ;  /* 0x0000000700007c02 */ /* 0x002fce0008000f00 */
.L_x_92:
[----:B-1----:R-:W-:-:S04]  /*4e90*/  SHF.L.U32 R3, R31, 0x1f, RZ ;  /* 0x0000001f1f037819 */ /* 0x002fc800000006ff */
[----:B------:R1:W3:Y:S03]  /*4ea0*/  SYNCS.PHASECHK.TRANS64.TRYWAIT P0, [R0+URZ+0x128], R3 ;  /* 0x00012803000075a7 */ /* 0x0002e600080011ff */
[----:B---3--:R-:W-:Y:S05]  /*4eb0*/  @!P0 NANOSLEEP.SYNCS 0x989680 ;  /* 0x009896800000895d */ /* 0x008fea0003900000 */
[----:B------:R-:W3:Y:S02]  /*4ec0*/  @!P0 SYNCS.PHASECHK.TRANS64 P0, [R0+URZ+0x128], R3 ;  /* 0x00012803000085a7 */ /* 0x000ee400080010ff */
[----:B--23--:R-:W-:Y:S05]  /*4ed0*/  @P0 EXIT ;  /* 0x000000000000094d */ /* 0x00cfea0003800000 */
[----:B------:R-:W-:Y:S05]  /*4ee0*/  BRA `(.L_x_92) ;  /* 0xfffffffc00e87947 */ /* 0x000fea000383ffff */
.L_x_81:
[----:B------:R-:W-:-:S06]  /*4ef0*/  UISETP.GE.AND UP1, UPT, UR8, 0x4, UPT ;  /* 0x000000040800788c */ /* 0x000fcc000bf26270 */
[----:B------:R-:W-:-:S13]  /*4f00*/  PLOP3.LUT P0, PT, PT, PT, UP1, 0x80, 0x8 ;  /* 0x000000000008781c */ /* 0x000fda0003f0f018 */
[----:B------:R-:W-:Y:S05]  /*4f10*/  @!P0 EXIT ;  /* 0x000000000000894d */ /* 0x000fea0003800000 */
[----:B------:R-:W-:Y:S01]  /*4f20*/  BAR.SYNC.DEFER_BLOCKING 0x6, 0xa0 ;  /* 0x0182800000007b1d */ /* 0x000fe20000010000 */
[C---:B------:R-:W-:Y:S01]  /*4f30*/  IMAD.SHL.U32 R7, R108.reuse, 0x40, RZ ;  /* 0x000000406c077824 */ /* 0x040fe200078e00ff */
[C---:B------:R-:W-:Y:S01]  /*4f40*/  LOP3.LUT R110, R108.reuse, 0x60, RZ, 0xc0, !PT ;  /* 0x000000606c6e7812 */ /* 0x040fe200078ec0ff */
[C---:B------:R-:W-:Y:S01]  /*4f50*/  IMAD.SHL.U32 R100, R108.reuse, 0x20, RZ ;  /* 0x000000206c647824 */ /* 0x040fe200078e00ff */
[----:B------:R-:W-:Y:S01]  /*4f60*/  CS2R R106, SRZ ;  /* 0x00000000006a7805 */ /* 0x000fe2000001ff00 */
[C---:B------:R-:W-:Y:S01]  /*4f70*/  IMAD.SHL.U32 R0, R108.reuse, 0x2, RZ ;  /* 0x000000026c007824 */ /* 0x040fe200078e00ff */
[----:B------:R-:W-:Y:S02]  /*4f80*/  UMOV UR49, 0x400 ;  /* 0x0000040000317882 */ /* 0x000fe40000000000 */
[----:B------:R-:W1:Y:S01]  /*4f90*/  LDC R99, c[0x0][0x370] ;  /* 0x0000dc00ff637b82 */ /* 0x000e620000000800 */
[----:B------:R-:W-:Y:S01]  /*4fa0*/  ULEA UR49, UR37, UR49, 0x18 ;  /* 0x0000003125317291 */ /* 0x000fe2000f8ec0ff */
[----:B------:R-:W-:Y:S01]  /*4fb0*/  LOP3.LUT R5, R7, 0x180, RZ, 0xc0, !PT ;  /* 0x0000018007057812 */ /* 0x000fe200078ec0ff */
[----:B------:R-:W-:Y:S01]  /*4fc0*/  IMAD.U32 R46, R108, 0x10000, RZ ;  /* 0x000100006c2e7824 */ /* 0x000fe200078e00ff */
[----:B------:R-:W-:Y:S01]  /*4fd0*/  LOP3.LUT R100, R100, 0xc00, RZ, 0xc0, !PT ;  /* 0x00000c0064647812 */ /* 0x000fe200078ec0ff */
[----:B------:R-:W-:Y:S01]  /*4fe0*/  UIADD3 UR4, UPT, UPT, UR49, 0x2200, URZ ;  /* 0x0000220031047890 */ /* 0x000fe2000fffe0ff */
[----:B------:R-:W-:Y:S01]  /*4ff0*/  LOP3.LUT R0, R5, 0x20, R0, 0xf8, !PT ;  /* 0x0000002005007812 */ /* 0x000fe200078ef800 */
[----:B------:R-:W-:Y:S01]  /*5000*/  IMAD.SHL.U32 R5, R108, 0x8, RZ ;  /* 0x000000086c057824 */ /* 0x000fe200078e00ff */
[----:B------:R-:W2:Y:S01]  /*5010*/  LDC R42, c[0x0][0xb0c] ;  /* 0x0002c300ff2a7b82 */ /* 0x000ea20000000800 */
[----:B------:R-:W-:Y:S01]  /*5020*/  LOP3.LUT R100, R100, 0x40, R7, 0xf8, !PT ;  /* 0x0000004064647812 */ /* 0x000fe200078ef807 */
[----:B------:R-:W-:Y:S01]  /*5030*/  IMAD.MOV.U32 R44, RZ, RZ, RZ ;  /* 0x000000ffff2c7224 */ /* 0x000fe200078e00ff */
[----:B------:R-:W-:Y:S01]  /*5040*/  LOP3.LUT R46, R46, 0x600000, RZ, 0xc0, !PT ;  /* 0x006000002e2e7812 */ /* 0x000fe200078ec0ff */
[----:B------:R-:W-:Y:S01]  /*5050*/  IMAD.MOV.U32 R112, RZ, RZ, RZ ;  /* 0x000000ffff707224 */ /* 0x000fe200078e00ff */
[----:B------:R-:W-:-:S02]  /*5060*/  LOP3.LUT R108, R108, 0x2, RZ, 0xc0, !PT ;  /* 0x000000026c6c7812 */ /* 0x000fc400078ec0ff */
[----:B------:R-:W-:Y:S02]  /*5070*/  CS2R R104, SRZ ;  /* 0x0000000000687805 */ /* 0x000fe4000001ff00 */
[----:B------:R-:W-:Y:S01]  /*5080*/  LOP3.LUT R5, R0, 0x30, R5, 0x78, !PT ;  /* 0x0000003000057812 */ /* 0x000fe200078e7805 */
[----:B------:R-:W4:Y:S01]  /*5090*/  LDC R97, c[0x0][0xb20] ;  /* 0x0002c800ff617b82 */ /* 0x000f220000000800 */
[----:B------:R-:W3:Y:S01]  /*50a0*/  LDS R3, [UR49+0x1f0] ;  /* 0x0001f031ff037984 */ /* 0x000ee20008000800 */
[----:B------:R-:W-:Y:S01]  /*50b0*/  LOP3.LUT R100, R100, 0x200, R7, 0xf8, !PT ;  /* 0x0000020064647812 */ /* 0x000fe200078ef807 */
[----:B------:R-:W-:Y:S01]  /*50c0*/  IMAD.MOV R102, RZ, RZ, -R108 ;  /* 0x000000ffff667224 */ /* 0x000fe200078e0a6c */
[----:B------:R-:W1:Y:S01]  /*50d0*/  LDCU.64 UR52, c[0x0][0x348] ;  /* 0x00006900ff3477ac */ /* 0x000e620008000a00 */
[----:B------:R-:W-:Y:S01]  /*50e0*/  IMAD.U32 R109, RZ, RZ, UR4 ;  /* 0x00000004ff6d7e24 */ /* 0x000fe2000f8e00ff */
[----:B------:R-:W-:Y:S02]  /*50f0*/  LOP3.LUT R100, R100, R5, RZ, 0xfc, !PT ;  /* 0x0000000564647212 */ /* 0x000fe400078efcff */
[----:B------:R-:W1:Y:S01]  /*5100*/  LDC R41, c[0x0][0xb30] ;  /* 0x0002cc00ff297b82 */ /* 0x000e620000000800 */
[----:B------:R-:W1:Y:S01]  /*5110*/  LDCU.64 UR38, c[0x0][0x888] ;  /* 0x00011100ff2677ac */ /* 0x000e620008000a00 */
[----:B------:R-:W1:Y:S06]  /*5120*/  LDCU.64 UR44, c[0x0][0x890] ;  /* 0x00011200ff2c77ac */ /* 0x000e6c0008000a00 */
[----:B------:R-:W1:Y:S01]  /*5130*/  LDC.64 R92, c[0x0][0xb10] ;  /* 0x0002c400ff5c7b82 */ /* 0x000e620000000a00 */
[----:B------:R-:W-:-:S07]  /*5140*/  UIADD3 UR48, UPT, UPT, UR49, 0x200, URZ ;  /* 0x0000020031307890 */ /* 0x000fce000fffe0ff */
[----:B------:R-:W1:Y:S08]  /*5150*/  LDC.64 R38, c[0x0][0xb18] ;  /* 0x0002c600ff267b82 */ /* 0x000e700000000a00 */
[----:B------:R-:W1:Y:S08]  /*5160*/  LDC.64 R36, c[0x0][0xb28] ;  /* 0x0002ca00ff247b82 */ /* 0x000e700000000a00 */
[----:B------:R-:W1:Y:S01]  /*5170*/  LDC.64 R90, c[0x0][0x8b0] ;  /* 0x00022c00ff5a7b82 */ /* 0x000e620000000a00 */
[----:B---3--:R-:W-:-:S07]  /*5180*/  IMAD.IADD R46, R3, 0x1, R46 ;  /* 0x00000001032e7824 */ /* 0x008fce00078e022e */
[----:B------:R-:W3:Y:S08]  /*5190*/  LDC.64 R88, c[0x0][0x8a8] ;  /* 0x00022a00ff587b82 */ /* 0x000ef00000000a00 */
[----:B--2-4-:R-:W1:Y:S02]  /*51a0*/  LDC R98, c[0x0][0x374] ;  /* 0x0000dd00ff627b82 */ /* 0x014e640000000800 */
.L_x_118:
[----:B------:R-:W-:Y:S02]  /*51b0*/  LEA R0, R112, UR49, 0x3 ;  /* 0x0000003170007c11 */ /* 0x000fe4000f8e18ff */
[----:B------:R-:W-:Y:S02]  /*51c0*/  SHF.L.U32 R3, R106, 0x1f, RZ ;  /* 0x0000001f6a037819 */ /* 0x000fe400000006ff */
[----:B------:R-:W-:Y:S02]  /*51d0*/  LEA R16, R112, UR49, 0x4 ;  /* 0x0000003170107c11 */ /* 0x000fe4000f8e20ff */
[----:B------:R-:W2:Y:S02]  /*51e0*/  SYNCS.PHASECHK.TRANS64.TRYWAIT P0, [R0+URZ+0x140], R3 ;  /* 0x00014003000075a7 */ /* 0x000ea400080011ff */
[----:B-12---:R-:W-:Y:S05]  /*51f0*/  @!P0 BRA `(.L_x_93) ;  /* 0x0000003400408947 */ /* 0x006fea0003800000 */
.L_x_180:
[----:B------:R-:W4:Y:S01]  /*5200*/  LDC.64 R12, c[0x0][0xb10] ;  /* 0x0002c400ff0c7b82 */ /* 0x000f220000000a00 */
[----:B------:R-:W3:Y:S01]  /*5210*/  LDS.128 R16, [R16+0x1d0] ;  /* 0x0001d00010107984 */ /* 0x000ee20000000c00 */
[----:B-1----:R-:W-:Y:S01]  /*5220*/  ISETP.NE.AND P1, PT, R41, 0x1, PT ;  /* 0x000000012900780c */ /* 0x002fe20003f25270 */
[----:B--2---:R-:W-:Y:S01]  /*5230*/  VIADD R0, R0, 0x150 ;  /* 0x0000015000007836 */ /* 0x004fe20000000000 */
[----:B------:R-:W-:Y:S04]  /*5240*/  ISETP.GE.AND P0, PT, R40, 0x1, PT ;  /* 0x000000012800780c */ /* 0x000fe80003f06270 */
[----:B------:R-:W1:Y:S01]  /*5250*/  LDC.64 R10, c[0x0][0xb18] ;  /* 0x0002c600ff0a7b82 */ /* 0x000e620000000a00 */
[----:B------:R-:W-:Y:S01]  /*5260*/  PRMT R0, RZ, 0x654, R0 ;  /* 0x00000654ff007816 */ /* 0x000fe20000000000 */
[----:B------:R-:W-:Y:S01]  /*5270*/  @!PT LDS RZ, [RZ] ;  /* 0x00000000fffff984 */ /* 0x000fe20000000800 */
[----:B------:R-:W-:Y:S01]  /*5280*/  @!PT LDS RZ, [RZ] ;  /* 0x00000000fffff984 */ /* 0x000fe20000000800 */
[----:B------:R-:W-:Y:S01]  /*5290*/  @!PT LDS RZ, [RZ] ;  /* 0x00000000fffff984 */ /* 0x000fe20000000800 */
[----:B------:R-:W-:Y:S01]  /*52a0*/  @!PT LDS RZ, [RZ] ;  /* 0x00000000fffff984 */ /* 0x000fe20000000800 */
[----:B------:R2:W-:Y:S06]  /*52b0*/  MEMBAR.ALL.CTA ;  /* 0x0000000000007992 */ /* 0x0005ec0000008000 */
[----:B--2---:R-:W2:Y:S01]  /*52c0*/  FENCE.VIEW.ASYNC.S ;  /* 0x00000000000073c6 */ /* 0x004ea20000000000 */
[----:B------:R-:W1:Y:S08]  /*52d0*/  @!P1 LDC R14, c[0x0][0xb20] ;  /* 0x0002c800ff0e9b82 */ /* 0x000e700000000800 */
[----:B------:R-:W1:Y:S01]  /*52e0*/  @!P1 LDC R9, c[0x0][0xb0c] ;  /* 0x0002c300ff099b82 */ /* 0x000e620000000800 */
[----:B--2---:R2:W-:Y:S01]  /*52f0*/  SYNCS.ARRIVE.TRANS64.RED.A1T0 RZ, [R0+URZ], RZ ;  /* 0x000000ff00ff79a7 */ /* 0x0045e200081004ff */
[----:B---3--:R-:W-:Y:S04]  /*5300*/  LOP3.LUT P4, RZ, R18, 0x1, RZ, 0xc0, !PT ;  /* 0x0000000112ff7812 */ /* 0x008fe8000788c0ff */
[----:B------:R-:W-:Y:S09]  /*5310*/  P2R R111, PR, RZ, 0x10 ;  /* 0x00000010ff6f7803 */ /* 0x000ff20000000000 */
[----:B------:R-:W-:Y:S02]  /*5320*/  @P4 MOV R45, R16 ;  /* 0x00000010002d4202 */ /* 0x000fe40000000f00 */
[----:B------:R-:W-:Y:S01]  /*5330*/  @P4 LOP3.LUT R43, R17, 0xffff, RZ, 0xc0, !PT ;  /* 0x0000ffff112b4812 */ /* 0x000fe200078ec0ff */
[----:B--2-4-:R-:W-:Y:S06]  /*5340*/  @!P0 BRA `(.L_x_94) ;  /* 0x0000000000a48947 */ /* 0x014fec0003800000 */
[----:B------:R-:W-:Y:S01]  /*5350*/  IMAD.HI.U32 R24, R98, R39, RZ ;  /* 0x0000002762187227 */ /* 0x000fe200078e00ff */
[----:B------:R-:W-:Y:S02]  /*5360*/  ISETP.NE.AND P0, PT, R38, 0x1, PT ;  /* 0x000000012600780c */ /* 0x000fe40003f05270 */
[----:B------:R-:W-:Y:S01]  /*5370*/  ISETP.NE.AND P2, PT, R40, 0x1, PT ;  /* 0x000000012800780c */ /* 0x000fe20003f45270 */
[-C--:B------:R-:W-:Y:S01]  /*5380*/  IMAD.HI.U32 R22, R99, R92.reuse, RZ ;  /* 0x0000005c63167227 */ /* 0x080fe200078e00ff */
[----:B------:R-:W-:Y:S02]  /*5390*/  SHF.R.U32.HI R23, RZ, R97, R24 ;  /* 0x00000061ff177219 */ /* 0x000fe40000011618 */
[----:B------:R-:W-:Y:S01]  /*53a0*/  ISETP.NE.AND P3, PT, R42, 0x1, PT ;  /* 0x000000012a00780c */ /* 0x000fe20003f65270 */
[----:B------:R-:W-:Y:S01]  /*53b0*/  IMAD.HI.U32 R28, R43, R39, RZ ;  /* 0x000000272b1c7227 */ /* 0x000fe200078e00ff */
[----:B------:R-:W-:Y:S02]  /*53c0*/  SHF.R.U32.HI R22, RZ, R93, R22 ;  /* 0x0000005dff167219 */ /* 0x000fe40000011616 */
[----:B------:R-:W-:Y:S01]  /*53d0*/  SEL R3, R98, R23, !P0 ;  /* 0x0000001762037207 */ /* 0x000fe20004000000 */
[----:B------:R-:W-:Y:S01]  /*53e0*/  IMAD.HI.U32 R26, R45, R92, RZ ;  /* 0x0000005c2d1a7227 */ /* 0x000fe200078e00ff */
[----:B------:R-:W-:Y:S03]  /*53f0*/  SEL R7, R99, R22, !P3 ;  /* 0x0000001663077207 */ /* 0x000fe60005800000 */
[-C--:B------:R-:W-:Y:S01]  /*5400*/  IMAD.HI.U32 R22, R3, R36.reuse, RZ ;  /* 0x0000002403167227 */ /* 0x080fe200078e00ff */
[----:B------:R-:W-:Y:S03]  /*5410*/  SHF.R.U32.HI R26, RZ, R93, R26 ;  /* 0x0000005dff1a7219 */ /* 0x000fe6000001161a */
[----:B------:R-:W-:Y:S01]  /*5420*/  IMAD.HI.U32 R24, R7, R36, RZ ;  /* 0x0000002407187227 */ /* 0x000fe200078e00ff */
[----:B------:R-:W-:Y:S02]  /*5430*/  @P2 SHF.R.U32.HI R3, RZ, R37, R22 ;  /* 0x00000025ff032219 */ /* 0x000fe40000011616 */
[----:B------:R-:W-:Y:S02]  /*5440*/  SHF.R.U32.HI R22, RZ, R97, R28 ;  /* 0x00000061ff167219 */ /* 0x000fe4000001161c */
[----:B------:R-:W-:Y:S01]  /*5450*/  @P2 SHF.R.U32.HI R7, RZ, R37, R24 ;  /* 0x00000025ff072219 */ /* 0x000fe20000011618 */
[C---:B------:R-:W-:Y:S01]  /*5460*/  IMAD R2, R40.reuse, R3, RZ ;  /* 0x0000000328027224 */ /* 0x040fe200078e02ff */
[----:B------:R-:W-:Y:S02]  /*5470*/  SEL R5, R43, R22, !P0 ;  /* 0x000000162b057207 */ /* 0x000fe40004000000 */
[----:B------:R-:W-:Y:S01]  /*5480*/  SEL R3, R45, R26, !P3 ;  /* 0x0000001a2d037207 */ /* 0x000fe20005800000 */
[----:B------:R-:W-:Y:S01]  /*5490*/  IMAD R4, R40, R7, RZ ;  /* 0x0000000728047224 */ /* 0x000fe200078e02ff */
[C---:B------:R-:W-:Y:S01]  /*54a0*/  ISETP.GE.AND P0, PT, R5.reuse, R2, PT ;  /* 0x000000020500720c */ /* 0x040fe20003f06270 */
[----:B------:R-:W-:Y:S03]  /*54b0*/  IMAD.HI.U32 R6, R5, R36, RZ ;  /* 0x0000002405067227 */ /* 0x000fe600078e00ff */
[----:B------:R-:W-:Y:S01]  /*54c0*/  ISETP.GE.OR P0, PT, R3, R4, P0 ;  /* 0x000000040300720c */ /* 0x000fe20000706670 */
[----:B------:R-:W-:Y:S01]  /*54d0*/  IMAD.MOV R4, RZ, RZ, -R3 ;  /* 0x000000ffff047224 */ /* 0x000fe200078e0a03 */
[-C--:B------:R-:W-:Y:S03]  /*54e0*/  SHF.R.U32.HI R6, RZ, R37.reuse, R6 ;  /* 0x00000025ff067219 */ /* 0x080fe60000011606 */
[----:B------:R-:W-:Y:S01]  /*54f0*/  IMAD R45, R42, R4, R45 ;  /* 0x000000042a2d7224 */ /* 0x000fe200078e022d */
[----:B------:R-:W-:Y:S05]  /*5500*/  SEL R15, R5, R6, !P2 ;  /* 0x00000006050f7207 */ /* 0x000fea0005000000 */
[----:B------:R-:W-:Y:S02]  /*5510*/  IMAD.MOV R6, RZ, RZ, -R15 ;  /* 0x000000ffff067224 */ /* 0x000fe400078e0a0f */
[C---:B------:R-:W-:Y:S04]  /*5520*/  @!P0 IMAD.HI.U32 R2, R3.reuse, R36, RZ ;  /* 0x0000002403028227 */ /* 0x040fe800078e00ff */
[----:B------:R-:W-:Y:S01]  /*5530*/  IMAD R6, R40, R6, R5 ;  /* 0x0000000628067224 */ /* 0x000fe200078e0205 */
[----:B------:R-:W-:Y:S04]  /*5540*/  @!P0 SHF.R.U32.HI R2, RZ, R37, R2 ;  /* 0x00000025ff028219 */ /* 0x000fe80000011602 */
[----:B------:R-:W-:Y:S02]  /*5550*/  @!P0 SEL R0, R3, R2, !P2 ;  /* 0x0000000203008207 */ /* 0x000fe40005000000 */
[----:B------:R-:W-:Y:S02]  /*5560*/  IADD3 R2, PT, PT, -R5, RZ, RZ ;  /* 0x000000ff05027210 */ /* 0x000fe40007ffe1ff */
[----:B------:R-:W-:Y:S01]  /*5570*/  @!P0 IADD3 R8, PT, PT, R15, -R0, RZ ;  /* 0x800000000f088210 */ /* 0x000fe20007ffe0ff */
[----:B------:R-:W-:Y:S02]  /*5580*/  @!P0 IMAD R0, R7, R6, R0 ;  /* 0x0000000607008224 */ /* 0x000fe400078e0200 */
[----:B------:R-:W-:Y:S02]  /*5590*/  IMAD R43, R38, R2, R43 ;  /* 0x00000002262b7224 */ /* 0x000fe400078e022b */
[----:B------:R-:W-:Y:S02]  /*55a0*/  @!P0 IMAD R5, R8, R40, R3 ;  /* 0x0000002808058224 */ /* 0x000fe400078e0203 */
[----:B------:R-:W-:Y:S04]  /*55b0*/  @!P0 IMAD.MOV.U32 R3, RZ, RZ, R0 ;  /* 0x000000ffff038224 */ /* 0x000fe800078e0000 */
[----:B------:R-:W-:Y:S02]  /*55c0*/  IMAD R45, R3, R42, R45 ;  /* 0x0000002a032d7224 */ /* 0x000fe400078e022d */
[----:B------:R-:W-:Y:S07]  /*55d0*/  IMAD R43, R5, R38, R43 ;  /* 0x00000026052b7224 */ /* 0x000fee00078e022b */
.L_x_94:
[----:B-1----:R-:W-:Y:S01]  /*55e0*/  @!P1 ISETP.NE.AND P0, PT, R10, 0x1, PT ;  /* 0x000000010a00980c */ /* 0x002fe20003f05270 */
[----:B------:R-:W-:Y:S01]  /*55f0*/  @!P1 IMAD.HI.U32 R0, R45, R12, RZ ;  /* 0x0000000c2d009227 */ /* 0x000fe200078e00ff */
[----:B------:R-:W-:Y:S01]  /*5600*/  @!P1 ISETP.NE.AND P2, PT, R9, 0x1, PT ;  /* 0x000000010900980c */ /* 0x000fe20003f45270 */
[----:B------:R-:W-:Y:S01]  /*5610*/  ULOP3.LUT UP0, URZ, UR48, 0x1b0, URZ, 0xc0, !UPT ;  /* 0x000001b030ff7892 */ /* 0x000fe2000f80c0ff */
[----:B------:R-:W-:Y:S01]  /*5620*/  R2UR UR42, R21 ;  /* 0x00000000152a72ca */ /* 0x000fe200000e0000 */
[----:B------:R-:W-:Y:S01]  /*5630*/  @!P1 IMAD.HI.U32 R3, R43, R11, RZ ;  /* 0x0000000b2b039227 */ /* 0x000fe200078e00ff */
[----:B------:R-:W-:Y:S02]  /*5640*/  @!P1 SHF.R.U32.HI R0, RZ, R13, R0 ;  /* 0x0000000dff009219 */ /* 0x000fe40000011600 */
[----:B------:R-:W-:Y:S01]  /*5650*/  R2UR UR41, R20 ;  /* 0x00000000142972ca */ /* 0x000fe200000e0000 */
[----:B------:R-:W-:Y:S01]  /*5660*/  VIADD R112, R112, 0x1 ;  /* 0x0000000170707836 */ /* 0x000fe20000000000 */
[----:B------:R-:W-:Y:S02]  /*5670*/  @!P1 SHF.R.U32.HI R2, RZ, R14, R3 ;  /* 0x0000000eff029219 */ /* 0x000fe40000011603 */
[----:B------:R-:W-:Y:S02]  /*5680*/  @!P1 SEL R3, R45, R0, !P2 ;  /* 0x000000002d039207 */ /* 0x000fe40005000000 */
[----:B------:R-:W-:Y:S02]  /*5690*/  @!P1 SEL R2, R43, R2, !P0 ;  /* 0x000000022b029207 */ /* 0x000fe40004000000 */
[----:B------:R-:W-:Y:S01]  /*56a0*/  @P4 SHF.R.U32.HI R103, RZ, 0x10, R17 ;  /* 0x00000010ff674819 */ /* 0x000fe20000011611 */
[----:B------:R-:W-:Y:S02]  /*56b0*/  USHF.L.U32 UR42, UR42, 0x6, URZ ;  /* 0x000000062a2a7899 */ /* 0x000fe400080006ff */
[----:B------:R-:W-:Y:S02]  /*56c0*/  @!P1 IMAD.IADD R0, R2, 0x1, -R3 ;  /* 0x0000000102009824 */ /* 0x000fe400078e0a03 */
[----:B------:R-:W-:Y:S01]  /*56d0*/  @!P1 IMAD.IADD R2, R3, 0x1, -R2 ;  /* 0x0000000103029824 */ /* 0x000fe200078e0a02 */
[----:B------:R-:W-:Y:S01]  /*56e0*/  USHF.L.U32 UR41, UR41, 0x7, URZ ;  /* 0x0000000729297899 */ /* 0x000fe200080006ff */
[----:B------:R-:W-:Y:S02]  /*56f0*/  @!P1 IMAD R45, R0, R9, R45 ;  /* 0x00000009002d9224 */ /* 0x000fe400078e022d */
[----:B------:R-:W-:Y:S01]  /*5700*/  @!P1 IMAD R43, R2, R10, R43 ;  /* 0x0000000a022b9224 */ /* 0x000fe200078e022b */
[----:B------:R-:W-:Y:S08]  /*5710*/  BRA.U !UP0, `(.L_x_95) ;  /* 0x0000000108407547 */ /* 0x000ff0000b800000 */
[----:B------:R-:W1:Y:S01]  /*5720*/  LDCU.64 UR8, c[0x4][0x80] ;  /* 0x01001000ff0877ac */ /* 0x000e620008000a00 */
[----:B------:R-:W-:Y:S01]  /*5730*/  MOV R3, 0x0 ;  /* 0x0000000000037802 */ /* 0x000fe20000000f00 */
[----:B------:R-:W-:Y:S02]  /*5740*/  HFMA2 R12, -RZ, RZ, 0, 5.9604644775390625e-08 ;  /* 0x00000001ff0c7431 */ /* 0x000fe400000001ff */
[----:B------:R-:W-:Y:S02]  /*5750*/  IMAD.MOV.U32 R8, RZ, RZ, 0x70 ;  /* 0x00000070ff087424 */ /* 0x000fe400078e00ff */
[----:B------:R-:W-:Y:S01]  /*5760*/  IMAD.MOV.U32 R13, RZ, RZ, RZ ;  /* 0x000000ffff0d7224 */ /* 0x000fe200078e00ff */
[----:B------:R-:W2:Y:S01]  /*5770*/  LDCU.64 UR6, c[0x4][0x88] ;  /* 0x01001100ff0677ac */ /* 0x000ea20008000a00 */
[----:B------:R-:W3:Y:S01]  /*5780*/  LDC.64 R2, c[0x4][R3] ;  /* 0x0100000003027b82 */ /* 0x000ee20000000a00 */
[----:B------:R-:W4:Y:S01]  /*5790*/  LDCU.64 UR4, c[0x4][0x8] ;  /* 0x01000100ff0477ac */ /* 0x000f220008000a00 */
[----:B-1----:R-:W-:Y:S01]  /*57a0*/  MOV R5, UR9 ;  /* 0x0000000900057c02 */ /* 0x002fe20008000f00 */
[----:B------:R-:W-:Y:S01]  /*57b0*/  IMAD.U32 R4, RZ, RZ, UR8 ;  /* 0x00000008ff047e24 */ /* 0x000fe2000f8e00ff */
[----:B--2---:R-:W-:Y:S01]  /*57c0*/  MOV R7, UR7 ;  /* 0x0000000700077c02 */ /* 0x004fe20008000f00 */
[----:B------:R-:W-:Y:S01]  /*57d0*/  IMAD.U32 R6, RZ, RZ, UR6 ;  /* 0x00000006ff067e24 */ /* 0x000fe2000f8e00ff */
[----:B----4-:R-:W-:Y:S01]  /*57e0*/  MOV R11, UR5 ;  /* 0x00000005000b7c02 */ /* 0x010fe20008000f00 */
[----:B------:R-:W-:Y:S02]  /*57f0*/  IMAD.U32 R10, RZ, RZ, UR4 ;  /* 0x00000004ff0a7e24 */ /* 0x000fe4000f8e00ff */
[----:B------:R-:W-:Y:S07]  /*5800*/  LEPC R20, `(.L_x_95) ;  /* 0x000000001014794e */ /* 0x000fee0000000000 */
[----:B---3-5:R-:W-:Y:S05]  /*5810*/  CALL.ABS.NOINC R2 ;  /* 0x0000000002007343 */ /* 0x028fea0003c00000 */
.L_x_95:
[----:B------:R-:W-:Y:S01]  /*5820*/  LOP3.LUT P0, RZ, R109, 0x1b0, RZ, 0xc0, !PT ;  /* 0x000001b06dff7812 */ /* 0x000fe2000780c0ff */
[----:B------:R-:W-:Y:S11]  /*5830*/  BSSY.RECONVERGENT B6, `(.L_x_96) ;  /* 0x0000013000067945 */ /* 0x000ff60003800200 */
[----:B------:R-:W-:Y:S01]  /*5840*/  @!UPT UIADD3 URZ, UPT, UPT, URZ, URZ, URZ ;  /* 0x000000fffffff290 */ /* 0x000fe2000fffe0ff */
[----:B------:R-:W-:Y:S05]  /*5850*/  @!P0 BRA `(.L_x_97) ;  /* 0x0000000000408947 */ /* 0x000fea0003800000 */
        /* <DEDUP_REMOVED lines=16> */
.L_x_97:
[----:B------:R-:W-:Y:S05]  /*5960*/  BSYNC.RECONVERGENT B6 ;  /* 0x0000000000067941 */ /* 0x000fea0003800200 */
.L_x_96:
[----:B------:R-:W-:Y:S01]  /*5970*/  ISETP.NE.U32.AND P4, PT, R90, RZ, PT ;  /* 0x000000ff5a00720c */ /* 0x000fe20003f85070 */
[----:B------:R-:W-:Y:S01]  /*5980*/  UISETP.NE.AND UP2, UPT, UR50, URZ, UPT ;  /* 0x000000ff3200728c */ /* 0x000fe2000bf45270 */
[----:B------:R-:W-:Y:S01]  /*5990*/  ISETP.NE.U32.AND P2, PT, RZ, UR38, PT ;  /* 0x00000026ff007c0c */ /* 0x000fe2000bf45070 */
[----:B------:R-:W-:Y:S01]  /*59a0*/  UISETP.NE.U32.AND UP1, UPT, UR44, URZ, UPT ;  /* 0x000000ff2c00728c */ /* 0x000fe2000bf25070 */
[----:B------:R-:W-:Y:S01]  /*59b0*/  ISETP.NE.AND.EX P4, PT, R91, RZ, PT, P4 ;  /* 0x000000ff5b00720c */ /* 0x000fe20003f85340 */
[----:B------:R-:W-:Y:S01]  /*59c0*/  UPLOP3.LUT UP0, UPT, UPT, UPT, UPT, 0x40, 0x4 ;  /* 0x000000000004789c */ /* 0x000fe20003f0e870 */
[----:B------:R-:W-:Y:S01]  /*59d0*/  ISETP.NE.AND.EX P2, PT, RZ, UR39, PT, P2 ;  /* 0x00000027ff007c0c */ /* 0x000fe2000bf45320 */
[----:B------:R-:W-:Y:S01]  /*59e0*/  UISETP.NE.AND.EX UP1, UPT, UR45, URZ, UPT, UP1 ;  /* 0x000000ff2d00728c */ /* 0x000fe2000bf25310 */
[----:B------:R-:W-:Y:S04]  /*59f0*/  PLOP3.LUT P1, PT, PT, PT, UP2, 0x80, 0x8 ;  /* 0x000000000008781c */ /* 0x000fe80003f2f028 */
[----:B------:R-:W-:Y:S06]  /*5a00*/  @UP2 UPLOP3.LUT UP0, UPT, UPT, UPT, UP1, 0x80, 0x8 ;  /* 0x000000000008289c */ /* 0x000fec0003f0f010 */
[----:B------:R-:W-:Y:S01]  /*5a10*/  PLOP3.LUT P0, PT, PT, PT, UP0, 0x80, 0x8 ;  /* 0x000000000008781c */ /* 0x000fe20003f0f008 */
[----:B------:R-:W-:Y:S01]  /*5a20*/  @!UPT UIADD3 URZ, UPT, UPT, URZ, URZ, URZ ;  /* 0x000000fffffff290 */ /* 0x000fe2000fffe0ff */
[----:B------:R-:W-:Y:S11]  /*5a30*/  BRA.U !UP1, `(.L_x_98) ;  /* 0x0000000109387547 */ /* 0x000ff6000b800000 */
[----:B------:R-:W-:Y:S01]  /*5a40*/  UISETP.NE.U32.AND UP0, UPT, UR38, URZ, UPT ;  /* 0x000000ff2600728c */ /* 0x000fe2000bf05070 */
[----:B------:R-:W-:Y:S02]  /*5a50*/  HFMA2 R0, -RZ, RZ, 0, 5.9604644775390625e-08 ;  /* 0x00000001ff007431 */ /* 0x000fe400000001ff */
[----:B------:R-:W-:Y:S01]  /*5a60*/  IMAD.MOV.U32 R95, RZ, RZ, 0x1 ;  /* 0x00000001ff5f7424 */ /* 0x000fe200078e00ff */
[----:B------:R-:W-:Y:S06]  /*5a70*/  UISETP.NE.AND.EX UP0, UPT, UR39, URZ, UPT, UP0 ;  /* 0x000000ff2700728c */ /* 0x000fec000bf05300 */
[----:B------:R-:W-:Y:S05]  /*5a80*/  PLOP3.LUT P3, PT, PT, PT, UP0, 0x80, 0x8 ;  /* 0x000000000008781c */ /* 0x000fea0003f6f008 */
[----:B------:R-:W1:Y:S01]  /*5a90*/  @UP0 LDCU.64 UR6, c[0x0][0x888] ;  /* 0x00011100ff0607ac */ /* 0x000e620008000a00 */
[----:B------:R-:W-:Y:S07]  /*5aa0*/  @UP0 UIMAD UR4, UR36, UR44, URZ ;  /* 0x0000002c240402a4 */ /* 0x000fee000f8e02ff */
[----:B------:R-:W-:Y:S01]  /*5ab0*/  @!P3 PRMT R95, R0, 0x7610, R95 ;  /* 0x00007610005fb816 */ /* 0x000fe2000000005f */
[----:B-1----:R-:W-:Y:S03]  /*5ac0*/  @UP0 UIMAD.WIDE UR6, UR4, 0x4, UR6 ;  /* 0x00000004040608a5 */ /* 0x002fe6000f8e0206 */
[----:B------:R-:W1:Y:S03]  /*5ad0*/  @!UP0 LDCU UR4, c[0x0][0x880] ;  /* 0x00011000ff0487ac */ /* 0x000e660008000800 */
[----:B------:R-:W-:Y:S01]  /*5ae0*/  IMAD.U32 R2, RZ, RZ, UR6 ;  /* 0x00000006ff027e24 */ /* 0x000fe2000f8e00ff */
[----:B------:R-:W-:Y:S05]  /*5af0*/  MOV R3, UR7 ;  /* 0x0000000700037c02 */ /* 0x000fea0008000f00 */
[----:B-----5:R2:W5:Y:S02]  /*5b00*/  @P3 LDG.E R49, desc[UR46][R2.64] ;  /* 0x0000002e02313981 */ /* 0x020564000c1e1900 */
[----:B-12---:R-:W-:Y:S02]  /*5b10*/  @!P3 IMAD.U32 R49, RZ, RZ, UR4 ;  /* 0x00000004ff31be24 */ /* 0x006fe4000f8e00ff */
.L_x_98:
[----:B------:R-:W-:Y:S05]  /*5b20*/  @!P4 BRA `(.L_x_99) ;  /* 0x000000000020c947 */ /* 0x000fea0003800000 */
[----:B------:R-:W-:Y:S04]  /*5b30*/  ISETP.NE.U32.AND P3, PT, R88, RZ, PT ;  /* 0x000000ff5800720c */ /* 0x000fe80003f65070 */
[----:B------:R-:W-:Y:S11]  /*5b40*/  ISETP.NE.AND.EX P3, PT, R89, RZ, PT, P3 ;  /* 0x000000ff5900720c */ /* 0x000ff60003f65330 */
[----:B------:R-:W-:Y:S02]  /*5b50*/  @!UPT UIADD3 URZ, UPT, UPT, URZ, URZ, URZ ;  /* 0x000000fffffff290 */ /* 0x000fe4000fffe0ff */
[----:B------:R-:W1:Y:S01]  /*5b60*/  @P3 LDC.64 R2, c[0x0][0x8a8] ;  /* 0x00022a00ff023b82 */ /* 0x000e620000000a00 */
[----:B------:R-:W-:Y:S04]  /*5b70*/  @P3 IMAD R0, R90, UR36, RZ ;  /* 0x000000245a003c24 */ /* 0x000fe8000f8e02ff */
[----:B-1----:R-:W-:Y:S05]  /*5b80*/  @P3 IMAD.WIDE R2, R0, 0x4, R2 ;  /* 0x0000000400023825 */ /* 0x002fea00078e0202 */
[----:B-----5:R1:W5:Y:S02]  /*5b90*/  @P3 LDG.E R47, desc[UR46][R2.64] ;  /* 0x0000002e022f3981 */ /* 0x020364000c1e1900 */
[----:B-1----:R-:W2:Y:S02]  /*5ba0*/  @!P3 LDC R47, c[0x0][0x8a0] ;  /* 0x00022800ff2fbb82 */ /* 0x002ea40000000800 */
.L_x_99:
[----:B-----5:R-:W-:Y:S01]  /*5bb0*/  FSETP.NEU.AND P4, PT, R49, RZ, PT ;  /* 0x000000ff3100720b */ /* 0x020fe20003f8d000 */
[----:B------:R-:W-:Y:S01]  /*5bc0*/  BSSY B1, `(.L_x_100) ;  /* 0x0000042000017945 */ /* 0x000fe20003800000 */
[----:B------:R-:W-:Y:S01]  /*5bd0*/  SEL R7, RZ, 0xffffffff, P2 ;  /* 0xffffffffff077807 */ /* 0x000fe20001000000 */
[----:B------:R-:W-:Y:S01]  /*5be0*/  IMAD.MOV.U32 R115, RZ, RZ, 0x1 ;  /* 0x00000001ff737424 */ /* 0x000fe200078e00ff */
[----:B------:R-:W-:Y:S02]  /*5bf0*/  LOP3.LUT P3, RZ, R95, 0xff, RZ, 0xc0, !PT ;  /* 0x000000ff5fff7812 */ /* 0x000fe4000786c0ff */
[----:B------:R-:W-:Y:S02]  /*5c00*/  CS2R R86, SRZ ;  /* 0x0000000000567805 */ /* 0x000fe4000001ff00 */
[----:B------:R-:W-:Y:S02]  /*5c10*/  @P1 SEL R4, RZ, 0xffffffff, P4 ;  /* 0xffffffffff041807 */ /* 0x000fe40002000000 */
[----:B------:R-:W-:Y:S02]  /*5c20*/  CS2R R84, SRZ ;  /* 0x0000000000547805 */ /* 0x000fe4000001ff00 */
[----:B------:R-:W-:Y:S02]  /*5c30*/  LEA R0, R105, UR49, 0x3 ;  /* 0x0000003169007c11 */ /* 0x000fe4000f8e18ff */
[----:B------:R-:W-:Y:S02]  /*5c40*/  CS2R R82, SRZ ;  /* 0x0000000000527805 */ /* 0x000fe4000001ff00 */
[----:B------:R-:W-:Y:S02]  /*5c50*/  @P0 SEL R4, R7, R4, !P3 ;  /* 0x0000000407040207 */ /* 0x000fe40005800000 */
[----:B------:R-:W-:Y:S02]  /*5c60*/  CS2R R80, SRZ ;  /* 0x0000000000507805 */ /* 0x000fe4000001ff00 */
[----:B------:R-:W-:Y:S02]  /*5c70*/  LEA R113, R44, UR49, 0x3 ;  /* 0x000000312c717c11 */ /* 0x000fe4000f8e18ff */
[----:B------:R-:W-:Y:S02]  /*5c80*/  @P1 LOP3.LUT R4, R4, 0x1, RZ, 0xc0, !PT ;  /* 0x0000000104041812 */ /* 0x000fe400078ec0ff */
[----:B------:R-:W-:Y:S02]  /*5c90*/  SHF.L.U32 R2, R107, 0x1f, RZ ;  /* 0x0000001f6b027819 */ /* 0x000fe400000006ff */
[----:B------:R-:W-:Y:S02]  /*5ca0*/  ISETP.NE.U32.OR P6, PT, R4, 0x1, !P1 ;  /* 0x000000010400780c */ /* 0x000fe40004fc5470 */
[----:B------:R-:W-:Y:S02]  /*5cb0*/  PLOP3.LUT P2, PT, PT, PT, UP1, 0x80, 0x8 ;  /* 0x000000000008781c */ /* 0x000fe40003f4f018 */
[----:B------:R-:W-:Y:S02]  /*5cc0*/  LEA.HI R5, R44, R44, RZ, 0x1 ;  /* 0x0000002c2c057211 */ /* 0x000fe400078f08ff */
[----:B------:R-:W-:Y:S02]  /*5cd0*/  SEL R4, RZ, 0xffffffff, P4 ;  /* 0xffffffffff047807 */ /* 0x000fe40002000000 */
[----:B------:R-:W-:Y:S01]  /*5ce0*/  P2R R114, PR, RZ, 0x40 ;  /* 0x00000040ff727803 */ /* 0x000fe20000000000 */
[C---:B------:R-:W-:Y:S01]  /*5cf0*/  IMAD.SHL.U32 R3, R5.reuse, 0x40, RZ ;  /* 0x0000004005037824 */ /* 0x040fe200078e00ff */
[----:B------:R-:W-:Y:S03]  /*5d00*/  LOP3.LUT R5, R5, 0xffe, RZ, 0xc0, !PT ;  /* 0x00000ffe05057812 */ /* 0x000fe600078ec0ff */
[----:B------:R-:W-:Y:S02]  /*5d10*/  @P6 SHF.L.U32 R9, R104, 0x1f, RZ ;  /* 0x0000001f68096819 */ /* 0x000fe400000006ff */
[----:B------:R-:W-:Y:S01]  /*5d20*/  @P2 SEL R4, R7, R4, !P3 ;  /* 0x0000000407042207 */ /* 0x000fe20005800000 */
[----:B------:R-:W-:Y:S01]  /*5d30*/  IMAD.IADD R48, R44, 0x1, -R5 ;  /* 0x000000012c307824 */ /* 0x000fe200078e0a05 */
[----:B------:R-:W1:Y:S01]  /*5d40*/  @P6 SYNCS.PHASECHK.TRANS64.TRYWAIT P1, [R0+URZ+0x110], R9 ;  /* 0x00011009000065a7 */ /* 0x000e6200080211ff */
[----:B------:R-:W-:Y:S02]  /*5d50*/  LOP3.LUT R3, R3, 0xffffff80, RZ, 0xc0, !PT ;  /* 0xffffff8003037812 */ /* 0x000fe400078ec0ff */
[----:B------:R-:W-:Y:S03]  /*5d60*/  LOP3.LUT R4, R4, 0x1, RZ, 0xc0, !PT ;  /* 0x0000000104047812 */ /* 0x000fe600078ec0ff */
[----:B------:R-:W-:Y:S01]  /*5d70*/  IMAD.IADD R3, R46, 0x1, R3 ;  /* 0x000000012e037824 */ /* 0x000fe200078e0203 */
[----:B------:R-:W-:Y:S03]  /*5d80*/  ISETP.NE.U32.AND P5, PT, R4, 0x1, PT ;  /* 0x000000010400780c */ /* 0x000fe60003fa5070 */
[----:B------:R-:W-:Y:S01]  /*5d90*/  IMAD R48, R48, 0x100000, R3 ;  /* 0x0010000030307824 */ /* 0x000fe200078e0203 */
[----:B------:R-:W-:Y:S01]  /*5da0*/  P2R R124, PR, RZ, 0x20 ;  /* 0x00000020ff7c7803 */ /* 0x000fe20000000000 */
[----:B------:R3:W4:Y:S01]  /*5db0*/  SYNCS.PHASECHK.TRANS64.TRYWAIT P0, [R113+URZ+0x160], R2 ;  /* 0x00016002710075a7 */ /* 0x00072200080011ff */
[----:B-1----:R-:W-:Y:S01]  /*5dc0*/  @P6 SEL R115, RZ, 0x1, !P1 ;  /* 0x00000001ff736807 */ /* 0x002fe20004800000 */
[----:B---3--:R-:W-:Y:S06]  /*5dd0*/  @!P6 BRA `(.L_x_101) ;  /* 0x000000000080e947 */ /* 0x008fec0003800000 */
[----:B------:R-:W-:Y:S01]  /*5de0*/  @P5 IMAD R5, R105, 0x1000, R100 ;  /* 0x0000100069055824 */ /* 0x000fe200078e0264 */
[----:B------:R-:W-:Y:S01]  /*5df0*/  ISETP.NE.AND P1, PT, R115, RZ, PT ;  /* 0x000000ff7300720c */ /* 0x000fe20003f25270 */
[----:B------:R-:W-:Y:S01]  /*5e00*/  BSSY B0, `(.L_x_102) ;  /* 0x000000b000007945 */ /* 0x000fe20003800000 */
[----:B------:R-:W-:Y:S01]  /*5e10*/  CS2R R82, SRZ ;  /* 0x0000000000527805 */ /* 0x000fe2000001ff00 */
[----:B------:R-:W-:Y:S01]  /*5e20*/  @P5 VIADD R4, R5, UR49 ;  /* 0x0000003105045c36 */ /* 0x000fe20008000000 */
[----:B------:R-:W-:Y:S02]  /*5e30*/  CS2R R80, SRZ ;  /* 0x0000000000507805 */ /* 0x000fe4000001ff00 */
[----:B------:R-:W-:Y:S02]  /*5e40*/  CS2R R86, SRZ ;  /* 0x0000000000567805 */ /* 0x000fe4000001ff00 */
[----:B------:R-:W-:Y:S01]  /*5e50*/  CS2R R84, SRZ ;  /* 0x0000000000547805 */ /* 0x000fe2000001ff00 */
[----:B------:R-:W-:Y:S04]  /*5e60*/  @P5 IMAD R4, R108, -0x10, R4 ;  /* 0xfffffff06c045824 */ /* 0x000fe800078e0204 */
[----:B------:R-:W-:Y:S05]  /*5e70*/  @P1 BRA `(.L_x_103) ;  /* 0x00000000000c1947 */ /* 0x000fea0003800000 */
[----:B------:R-:W-:Y:S04]  /*5e80*/  SHF.L.U32 R3, R104, 0x1f, RZ ;  /* 0x0000001f68037819 */ /* 0x000fe800000006ff */
[----:B------:R-:W1:Y:S02]  /*5e90*/  SYNCS.PHASECHK.TRANS64.TRYWAIT P1, [R0+URZ+0x110], R3 ;  /* 0x00011003000075a7 */ /* 0x000e6400080211ff */
[----:B-1----:R-:W-:Y:S05]  /*5ea0*/  @!P1 BRA `(.L_x_104) ;  /* 0x0000002800289947 */ /* 0x002fea0003800000 */
.L_x_103:
[----:B------:R-:W-:Y:S05]  /*5eb0*/  BSYNC B0 ;  /* 0x0000000000007941 */ /* 0x000fea0003800000 */
.L_x_102:
[----:B------:R-:W-:Y:S01]  /*5ec0*/  ISETP.NE.AND P1, PT, R124, RZ, PT ;  /* 0x000000ff7c00720c */ /* 0x000fe20003f25270 */
[----:B-1----:R-:W-:Y:S02]  /*5ed0*/  VIADD R3, R0, 0x120 ;  /* 0x0000012000037836 */ /* 0x002fe40000000000 */
[----:B------:R-:W-:Y:S02]  /*5ee0*/  IMAD.U32 R0, RZ, RZ, UR37 ;  /* 0x00000025ff007e24 */ /* 0x000fe4000f8e00ff */
[----:B------:R-:W-:Y:S03]  /*5ef0*/  VIADD R105, R105, 0x1 ;  /* 0x0000000169697836 */ /* 0x000fe60000000000 */
[----:B------:R-:W-:Y:S05]  /*5f00*/  PRMT R0, R0, 0x654, R3 ;  /* 0x0000065400007816 */ /* 0x000fea0000000003 */
[----:B------:R1:W3:Y:S04]  /*5f10*/  @P1 LDS.128 R80, [R5+UR49+0x200] ;  /* 0x0002003105501984 */ /* 0x0002e80008000c00 */
[----:B------:R1:W1:Y:S01]  /*5f20*/  @P1 LDS.128 R84, [R4+0x210] ;  /* 0x0002100004541984 */ /* 0x0002620000000c00 */
[C---:B------:R-:W-:Y:S01]  /*5f30*/  ISETP.NE.AND P1, PT, R105.reuse, 0x2, PT ;  /* 0x000000026900780c */ /* 0x040fe20003f25270 */
[----:B------:R-:W-:Y:S01]  /*5f40*/  @!PT LDS RZ, [RZ] ;  /* 0x00000000fffff984 */ /* 0x000fe20000000800 */
[----:B------:R-:W-:Y:S01]  /*5f50*/  @!PT LDS RZ, [RZ] ;  /* 0x00000000fffff984 */ /* 0x000fe20000000800 */
[----:B------:R-:W-:Y:S01]  /*5f60*/  @!PT LDS RZ, [RZ] ;  /* 0x00000000fffff984 */ /* 0x000fe20000000800 */
[----:B------:R-:W-:Y:S01]  /*5f70*/  @!PT LDS RZ, [RZ] ;  /* 0x00000000fffff984 */ /* 0x000fe20000000800 */
[----:B------:R5:W-:Y:S06]  /*5f80*/  MEMBAR.ALL.CTA ;  /* 0x0000000000007992 */ /* 0x000bec0000008000 */
[----:B-----5:R-:W5:Y:S01]  /*5f90*/  FENCE.VIEW.ASYNC.S ;  /* 0x00000000000073c6 */ /* 0x020f620000000000 */
[----:B------:R-:W-:Y:S02]  /*5fa0*/  SEL R3, RZ, 0x1, P1 ;  /* 0x00000001ff037807 */ /* 0x000fe40000800000 */
[----:B------:R-:W-:Y:S02]  /*5fb0*/  SEL R105, R105, RZ, P1 ;  /* 0x000000ff69697207 */ /* 0x000fe40000800000 */
[----:B------:R-:W-:Y:S01]  /*5fc0*/  LOP3.LUT R104, R104, R3, RZ, 0x3c, !PT ;  /* 0x0000000368687212 */ /* 0x000fe200078e3cff */
[----:B-----5:R1:W-:Y:S06]  /*5fd0*/  SYNCS.ARRIVE.TRANS64.RED.A1T0 RZ, [R0+URZ], RZ ;  /* 0x000000ff00ff79a7 */ /* 0x0203ec00081004ff */
.L_x_101:
[----:B------:R-:W-:Y:S05]  /*5fe0*/  BSYNC B1 ;  /* 0x0000000000017941 */ /* 0x000fea0003800000 */
.L_x_100:
[----:B-1----:R-:W-:Y:S04]  /*5ff0*/  SHF.R.U32.HI R0, RZ, 0x15, R48 ;  /* 0x00000015ff007819 */ /* 0x002fe80000011630 */
[----:B------:R-:W-:Y:S01]  /*6000*/  LOP3.LUT P1, RZ, R0, 0x3, R101, 0x48, !PT ;  /* 0x0000000300ff7812 */ /* 0x000fe20007824865 */
[----:B------:R-:W-:Y:S01]  /*6010*/  @!UPT UIADD3 URZ, UPT, UPT, URZ, URZ, URZ ;  /* 0x000000fffffff290 */ /* 0x000fe2000fffe0ff */
[----:B----4-:R-:W-:Y:S11]  /*6020*/  @P0 BRA `(.L_x_105) ;  /* 0x0000000000080947 */ /* 0x010ff60003800000 */
[----:B------:R-:W1:Y:S02]  /*6030*/  SYNCS.PHASECHK.TRANS64.TRYWAIT P0, [R113+URZ+0x160], R2 ;  /* 0x00016002710075a7 */ /* 0x000e6400080011ff */
[----:B-1----:R-:W-:Y:S05]  /*6040*/  @!P0 BRA `(.L_x_106) ;  /* 0x0000002400d48947 */ /* 0x002fea0003800000 */
.L_x_105:
[----:B------:R-:W-:Y:S05]  /*6050*/  @!P1 BRA `(.L_x_107) ;  /* 0x0000000000409947 */ /* 0x000fea0003800000 */
[----:B------:R-:W4:Y:S01]  /*6060*/  LDCU.64 UR8, c[0x4][0x70] ;  /* 0x01000e00ff0877ac */ /* 0x000f220008000a00 */
[----:B------:R-:W-:Y:S01]  /*6070*/  MOV R3, 0x0 ;  /* 0x0000000000037802 */ /* 0x000fe20000000f00 */
[----:B------:R-:W-:Y:S02]  /*6080*/  HFMA2 R12, -RZ, RZ, 0, 5.9604644775390625e-08 ;  /* 0x00000001ff0c7431 */ /* 0x000fe400000001ff */
[----:B------:R-:W-:Y:S02]  /*6090*/  IMAD.MOV.U32 R8, RZ, RZ, 0x192 ;  /* 0x00000192ff087424 */ /* 0x000fe400078e00ff */
[----:B------:R-:W-:Y:S01]  /*60a0*/  IMAD.MOV.U32 R13, RZ, RZ, RZ ;  /* 0x000000ffff0d7224 */ /* 0x000fe200078e00ff */
[----:B------:R-:W5:Y:S01]  /*60b0*/  LDCU.64 UR6, c[0x4][0x78] ;  /* 0x01000f00ff0677ac */ /* 0x000f620008000a00 */
[----:B-1----:R-:W1:Y:S01]  /*60c0*/  LDC.64 R2, c[0x4][R3] ;  /* 0x0100000003027b82 */ /* 0x002e620000000a00 */
[----:B------:R-:W2:Y:S01]  /*60d0*/  LDCU.64 UR4, c[0x4][0x10] ;  /* 0x01000200ff0477ac */ /* 0x000ea20008000a00 */
[----:B----4-:R-:W-:Y:S01]  /*60e0*/  MOV R5, UR9 ;  /* 0x0000000900057c02 */ /* 0x010fe20008000f00 */
[----:B------:R-:W-:Y:S01]  /*60f0*/  IMAD.U32 R4, RZ, RZ, UR8 ;  /* 0x00000008ff047e24 */ /* 0x000fe2000f8e00ff */
[----:B-----5:R-:W-:Y:S01]  /*6100*/  MOV R7, UR7 ;  /* 0x0000000700077c02 */ /* 0x020fe20008000f00 */
[----:B------:R-:W-:Y:S01]  /*6110*/  IMAD.U32 R6, RZ, RZ, UR6 ;  /* 0x00000006ff067e24 */ /* 0x000fe2000f8e00ff */
[----:B--2---:R-:W-:Y:S01]  /*6120*/  MOV R11, UR5 ;  /* 0x00000005000b7c02 */ /* 0x004fe20008000f00 */
[----:B------:R-:W-:Y:S02]  /*6130*/  IMAD.U32 R10, RZ, RZ, UR4 ;  /* 0x00000004ff0a7e24 */ /* 0x000fe4000f8e00ff */
[----:B------:R-:W-:Y:S07]  /*6140*/  LEPC R20, `(.L_x_107) ;  /* 0x000000001014794e */ /* 0x000fee0000000000 */
[----:B-1-3--:R-:W-:Y:S05]  /*6150*/  CALL.ABS.NOINC R2 ;  /* 0x0000000002007343 */ /* 0x00afea0003c00000 */
.L_x_107:
[-C--:B---3--:R-:W-:Y:S01]  /*6160*/  F2FP.F16.E4M3.UNPACK_B R51, R80.reuse ;  /* 0x00000050ff33723e */ /* 0x088fe200020006ff */
[----:B------:R-:W-:Y:S05]  /*6170*/  WARPSYNC.ALL ;  /* 0x0000000000007948 */ /* 0x000fea0003800000 */
[----:B------:R-:W-:Y:S01]  /*6180*/  R2UR UR4, R48 ;  /* 0x00000000300472ca */ /* 0x000fe200000e0000 */
[--C-:B------:R-:W-:Y:S01]  /*6190*/  HADD2.F32 R50, -RZ, R51.reuse.H0_H0 ;  /* 0x20000033ff327230 */ /* 0x100fe20000004100 */
[----:B------:R-:W-:Y:S01]  /*61a0*/  F2FP.F16.E4M3.UNPACK_B R53, R80.H1 ;  /* 0x00000050ff35723e */ /* 0x000fe200030006ff */
[----:B------:R-:W-:Y:S01]  /*61b0*/  HADD2.F32 R51, -RZ, R51.H1_H1 ;  /* 0x30000033ff337230 */ /* 0x000fe20000004100 */
[-C--:B------:R-:W-:Y:S01]  /*61c0*/  F2FP.F16.E4M3.UNPACK_B R55, R81.reuse ;  /* 0x00000051ff37723e */ /* 0x080fe200020006ff */
[----:B------:R-:W-:Y:S01]  /*61d0*/  BSSY.RECONVERGENT B0, `(.L_x_108) ;  /* 0x0000099000007945 */ /* 0x000fe20003800200 */
[----:B------:R-:W-:Y:S01]  /*61e0*/  F2FP.F16.E4M3.UNPACK_B R57, R81.H1 ;  /* 0x00000051ff39723e */ /* 0x000fe200030006ff */
[--C-:B------:R-:W-:Y:S01]  /*61f0*/  HADD2.F32 R52, -RZ, R53.reuse.H0_H0 ;  /* 0x20000035ff347230 */ /* 0x100fe20000004100 */
[-C--:B------:R-:W-:Y:S01]  /*6200*/  F2FP.F16.E4M3.UNPACK_B R59, R82.reuse ;  /* 0x00000052ff3b723e */ /* 0x080fe200020006ff */
[----:B------:R-:W-:Y:S01]  /*6210*/  HADD2.F32 R54, -RZ, R53.H1_H1 ;  /* 0x30000035ff367230 */ /* 0x000fe20000004100 */
[----:B------:R-:W-:Y:S01]  /*6220*/  F2FP.F16.E4M3.UNPACK_B R61, R82.H1 ;  /* 0x00000052ff3d723e */ /* 0x000fe200030006ff */
[--C-:B------:R-:W-:Y:S01]  /*6230*/  HADD2.F32 R53, -RZ, R55.reuse.H0_H0 ;  /* 0x20000037ff357230 */ /* 0x100fe20000004100 */
[-C--:B------:R-:W-:Y:S01]  /*6240*/  F2FP.F16.E4M3.UNPACK_B R63, R83.reuse ;  /* 0x00000053ff3f723e */ /* 0x080fe200020006ff */
[----:B------:R-:W-:Y:S01]  /*6250*/  LDTM.16dp32bit_t0_t15.x32 R4, tmem[UR4] ;  /* 0x00000004000479ee */ /* 0x000fe20008a80000 */
[----:B------:R-:W2:Y:S01]  /*6260*/  LDTM.16dp32bit_t16_t31.x32 R4, tmem[UR4+0x20] ;  /* 0x00002004000479ee */ /* 0x000ea20008aa0000 */
[----:B------:R-:W-:Y:S01]  /*6270*/  SHF.L.U32 R125, R102, 0x4, RZ ;  /* 0x00000004667d7819 */ /* 0x000fe200000006ff */
[----:B------:R-:W-:Y:S01]  /*6280*/  HADD2.F32 R56, -RZ, R55.H1_H1 ;  /* 0x30000037ff387230 */ /* 0x000fe20000004100 */
[----:B------:R-:W-:Y:S01]  /*6290*/  ISETP.NE.AND P6, PT, R114, RZ, PT ;  /* 0x000000ff7200720c */ /* 0x000fe20003fc5270 */
[----:B------:R-:W-:Y:S01]  /*62a0*/  HADD2.F32 R60, -RZ, R59.H1_H1 ;  /* 0x3000003bff3c7230 */ /* 0x000fe20000004100 */
[----:B------:R-:W-:Y:S01]  /*62b0*/  IADD3 R114, PT, PT, R100, UR49, RZ ;  /* 0x0000003164727c10 */ /* 0x000fe2000fffe0ff */
[----:B------:R-:W-:Y:S01]  /*62c0*/  HADD2.F32 R64, -RZ, R63.H1_H1 ;  /* 0x3000003fff407230 */ /* 0x000fe20000004100 */
[----:B------:R-:W-:Y:S01]  /*62d0*/  F2FP.F16.E4M3.UNPACK_B R65, R83.H1 ;  /* 0x00000053ff41723e */ /* 0x000fe200030006ff */
[--C-:B------:R-:W-:Y:S01]  /*62e0*/  HADD2.F32 R55, -RZ, R57.reuse.H0_H0 ;  /* 0x20000039ff377230 */ /* 0x100fe20000004100 */
[----:B------:R-:W-:Y:S01]  /*62f0*/  IADD3 R114, PT, PT, R114, R125, RZ ;  /* 0x0000007d72727210 */ /* 0x000fe20007ffe0ff */
[----:B------:R-:W-:Y:S01]  /*6300*/  HADD2.F32 R58, -RZ, R57.H1_H1 ;  /* 0x30000039ff3a7230 */ /* 0x000fe20000004100 */
[-C--:B------:R-:W-:Y:S01]  /*6310*/  F2FP.F16.E4M3.UNPACK_B R67, R84.reuse ;  /* 0x00000054ff43723e */ /* 0x080fe200020006ff */
[----:B------:R-:W-:Y:S01]  /*6320*/  HADD2.F32 R57, -RZ, R59.H0_H0 ;  /* 0x2000003bff397230 */ /* 0x000fe20000004100 */
[----:B------:R-:W-:Y:S01]  /*6330*/  F2FP.F16.E4M3.UNPACK_B R69, R84.H1 ;  /* 0x00000054ff45723e */ /* 0x000fe200030006ff */
[----:B------:R-:W-:Y:S01]  /*6340*/  HADD2.F32 R59, -RZ, R61.H0_H0 ;  /* 0x2000003dff3b7230 */ /* 0x000fe20000004100 */
[-C--:B------:R-:W-:Y:S01]  /*6350*/  F2FP.F16.E4M3.UNPACK_B R71, R85.reuse ;  /* 0x00000055ff47723e */ /* 0x080fe200020006ff */
[----:B------:R-:W-:Y:S01]  /*6360*/  HADD2.F32 R68, -RZ, R67.H1_H1 ;  /* 0x30000043ff447230 */ /* 0x000fe20000004100 */
[----:B------:R-:W-:Y:S01]  /*6370*/  F2FP.F16.E4M3.UNPACK_B R73, R85.H1 ;  /* 0x00000055ff49723e */ /* 0x000fe200030006ff */
[----:B------:R-:W-:Y:S01]  /*6380*/  HADD2.F32 R62, -RZ, R61.H1_H1 ;  /* 0x3000003dff3e7230 */ /* 0x000fe20000004100 */
[-C--:B------:R-:W-:Y:S01]  /*6390*/  F2FP.F16.E4M3.UNPACK_B R75, R86.reuse ;  /* 0x00000056ff4b723e */ /* 0x080fe200020006ff */
[----:B------:R-:W-:Y:S01]  /*63a0*/  HADD2.F32 R61, -RZ, R63.H0_H0 ;  /* 0x2000003fff3d7230 */ /* 0x000fe20000004100 */
[----:B------:R-:W-:Y:S01]  /*63b0*/  F2FP.F16.E4M3.UNPACK_B R77, R86.H1 ;  /* 0x00000056ff4d723e */ /* 0x000fe200030006ff */
[----:B------:R-:W-:Y:S01]  /*63c0*/  HADD2.F32 R72, -RZ, R71.H1_H1 ;  /* 0x30000047ff487230 */ /* 0x000fe20000004100 */
[----:B------:R-:W-:Y:S01]  /*63d0*/  F2FP.F16.E4M3.UNPACK_B R79, R87.H1 ;  /* 0x00000057ff4f723e */ /* 0x000fe200030006ff */
[C---:B--2---:R-:W-:Y:S01]  /*63e0*/  FMUL R0, R47.reuse, R4 ;  /* 0x000000042f007220 */ /* 0x044fe20000400000 */
[C---:B-1----:R-:W-:Y:S01]  /*63f0*/  FMUL R2, R47.reuse, R5 ;  /* 0x000000052f027220 */ /* 0x042fe20000400000 */
[C---:B------:R-:W-:Y:S01]  /*6400*/  FMUL R4, R47.reuse, R8 ;  /* 0x000000082f047220 */ /* 0x040fe20000400000 */
[----:B------:R-:W-:Y:S01]  /*6410*/  FMUL R5, R47, R9 ;  /* 0x000000092f057220 */ /* 0x000fe20000400000 */
[C---:B------:R-:W-:Y:S01]  /*6420*/  FFMA R0, R49.reuse, R50, R0 ;  /* 0x0000003231007223 */ /* 0x040fe20000000000 */
[----:B------:R-:W-:Y:S01]  /*6430*/  FFMA R2, R49, R51, R2 ;  /* 0x0000003331027223 */ /* 0x000fe20000000002 */
[C---:B------:R-:W-:Y:S01]  /*6440*/  FMUL R8, R47.reuse, R12 ;  /* 0x0000000c2f087220 */ /* 0x040fe20000400000 */
[C---:B------:R-:W-:Y:S01]  /*6450*/  FMUL R9, R47.reuse, R13 ;  /* 0x0000000d2f097220 */ /* 0x040fe20000400000 */
[C---:B------:R-:W-:Y:S01]  /*6460*/  FMUL R12, R47.reuse, R16 ;  /* 0x000000102f0c7220 */ /* 0x040fe20000400000 */
[C---:B------:R-:W-:Y:S01]  /*6470*/  FMUL R13, R47.reuse, R17 ;  /* 0x000000112f0d7220 */ /* 0x040fe20000400000 */
[C---:B------:R-:W-:Y:S01]  /*6480*/  FMUL R16, R47.reuse, R20 ;  /* 0x000000142f107220 */ /* 0x040fe20000400000 */
[C---:B------:R-:W-:Y:S01]  /*6490*/  FMUL R17, R47.reuse, R21 ;  /* 0x000000152f117220 */ /* 0x040fe20000400000 */
[C---:B------:R-:W-:Y:S01]  /*64a0*/  FMUL R20, R47.reuse, R24 ;  /* 0x000000182f147220 */ /* 0x040fe20000400000 */
[C---:B------:R-:W-:Y:S01]  /*64b0*/  FMUL R21, R47.reuse, R25 ;  /* 0x000000192f157220 */ /* 0x040fe20000400000 */
[----:B------:R-:W-:Y:S02]  /*64c0*/  HADD2.F32 R76, -RZ, R75.H1_H1 ;  /* 0x3000004bff4c7230 */ /* 0x000fe40000004100 */
[C---:B------:R-:W-:Y:S01]  /*64d0*/  FMUL R24, R47.reuse, R28 ;  /* 0x0000001c2f187220 */ /* 0x040fe20000400000 */
[C---:B------:R-:W-:Y:S01]  /*64e0*/  FMUL R25, R47.reuse, R29 ;  /* 0x0000001d2f197220 */ /* 0x040fe20000400000 */
[C---:B------:R-:W-:Y:S01]  /*64f0*/  FMUL R28, R47.reuse, R32 ;  /* 0x000000202f1c7220 */ /* 0x040fe20000400000 */
[C---:B------:R-:W-:Y:S01]  /*6500*/  FMUL R29, R47.reuse, R33 ;  /* 0x000000212f1d7220 */ /* 0x040fe20000400000 */
[C---:B------:R-:W-:Y:S01]  /*6510*/  FMUL R3, R47.reuse, R6 ;  /* 0x000000062f037220 */ /* 0x040fe20000400000 */
[C---:B------:R-:W-:Y:S01]  /*6520*/  FMUL R7, R47.reuse, R7 ;  /* 0x000000072f077220 */ /* 0x040fe20000400000 */
[C---:B------:R-:W-:Y:S01]  /*6530*/  FMUL R6, R47.reuse, R10 ;  /* 0x0000000a2f067220 */ /* 0x040fe20000400000 */
[----:B------:R-:W-:Y:S01]  /*6540*/  FMUL R11, R47, R11 ;  /* 0x0000000b2f0b7220 */ /* 0x000fe20000400000 */
[C---:B------:R-:W-:Y:S01]  /*6550*/  FFMA R3, R49.reuse, R52, R3 ;  /* 0x0000003431037223 */ /* 0x040fe20000000003 */
[C---:B------:R-:W-:Y:S01]  /*6560*/  FFMA R7, R49.reuse, R54, R7 ;  /* 0x0000003631077223 */ /* 0x040fe20000000007 */
[C---:B------:R-:W-:Y:S01]  /*6570*/  FFMA R4, R49.reuse, R53, R4 ;  /* 0x0000003531047223 */ /* 0x040fe20000000004 */
[----:B------:R-:W-:Y:S01]  /*6580*/  F2FP.F16.E4M3.UNPACK_B R50, R87 ;  /* 0x00000057ff32723e */ /* 0x000fe200020006ff */
[C---:B------:R-:W-:Y:S01]  /*6590*/  FFMA R5, R49.reuse, R56, R5 ;  /* 0x0000003831057223 */ /* 0x040fe20000000005 */
[----:B------:R-:W-:Y:S01]  /*65a0*/  FFMA R6, R49, R55, R6 ;  /* 0x0000003731067223 */ /* 0x000fe20000000006 */
[----:B------:R-:W-:Y:S01]  /*65b0*/  F2FP.SATFINITE.E4M3.F32.PACK_AB_MERGE_C R117, R7, R3, RZ ;  /* 0x000000030775723e */ /* 0x000fe200048070ff */
[C---:B------:R-:W-:Y:S01]  /*65c0*/  FFMA R11, R49.reuse, R58, R11 ;  /* 0x0000003a310b7223 */ /* 0x040fe2000000000b */
[C---:B------:R-:W-:Y:S01]  /*65d0*/  FFMA R8, R49.reuse, R57, R8 ;  /* 0x0000003931087223 */ /* 0x040fe20000000008 */
[----:B------:R-:W-:Y:S01]  /*65e0*/  ISETP.NE.AND P0, PT, R110, RZ, PT ;  /* 0x000000ff6e00720c */ /* 0x000fe20003f05270 */
[----:B------:R-:W-:Y:S01]  /*65f0*/  FFMA R9, R49, R60, R9 ;  /* 0x0000003c31097223 */ /* 0x000fe20000000009 */
[----:B------:R-:W-:Y:S01]  /*6600*/  F2FP.SATFINITE.E4M3.F32.PACK_AB_MERGE_C R116, R2, R0, R117 ;  /* 0x000000000274723e */ /* 0x000fe20004807075 */
[--C-:B------:R-:W-:Y:S01]  /*6610*/  HADD2.F32 R51, -RZ, R50.reuse.H0_H0 ;  /* 0x20000032ff337230 */ /* 0x100fe20000004100 */
[----:B------:R-:W-:Y:S01]  /*6620*/  F2FP.SATFINITE.E4M3.F32.PACK_AB_MERGE_C R117, R11, R6, RZ ;  /* 0x000000060b75723e */ /* 0x000fe200048070ff */
[----:B------:R-:W-:Y:S02]  /*6630*/  HADD2.F32 R50, -RZ, R50.H1_H1 ;  /* 0x30000032ff327230 */ /* 0x000fe40000004100 */
[C---:B------:R-:W-:Y:S01]  /*6640*/  FMUL R10, R47.reuse, R14 ;  /* 0x0000000e2f0a7220 */ /* 0x040fe20000400000 */
[----:B------:R-:W-:Y:S01]  /*6650*/  FMUL R15, R47, R15 ;  /* 0x0000000f2f0f7220 */ /* 0x000fe20000400000 */
[--C-:B------:R-:W-:Y:S01]  /*6660*/  HADD2.F32 R63, -RZ, R65.reuse.H0_H0 ;  /* 0x20000041ff3f7230 */ /* 0x100fe20000004100 */
[----:B------:R-:W-:Y:S01]  /*6670*/  F2FP.SATFINITE.E4M3.F32.PACK_AB_MERGE_C R117, R5, R4, R117 ;  /* 0x000000040575723e */ /* 0x000fe20004807075 */
[C---:B------:R-:W-:Y:S01]  /*6680*/  FFMA R10, R49.reuse, R59, R10 ;  /* 0x0000003b310a7223 */ /* 0x040fe2000000000a */
[C---:B------:R-:W-:Y:S01]  /*6690*/  FFMA R15, R49.reuse, R62, R15 ;  /* 0x0000003e310f7223 */ /* 0x040fe2000000000f */
[C---:B------:R-:W-:Y:S01]  /*66a0*/  FFMA R12, R49.reuse, R61, R12 ;  /* 0x0000003d310c7223 */ /* 0x040fe2000000000c */
[----:B------:R-:W-:Y:S01]  /*66b0*/  FFMA R13, R49, R64, R13 ;  /* 0x00000040310d7223 */ /* 0x000fe2000000000d */
[----:B------:R-:W-:Y:S02]  /*66c0*/  HADD2.F32 R66, -RZ, R65.H1_H1 ;  /* 0x30000041ff427230 */ /* 0x000fe40000004100 */
[C---:B------:R-:W-:Y:S01]  /*66d0*/  FMUL R14, R47.reuse, R18 ;  /* 0x000000122f0e7220 */ /* 0x040fe20000400000 */
[----:B------:R-:W-:Y:S02]  /*66e0*/  HADD2.F32 R65, -RZ, R67.H0_H0 ;  /* 0x20000043ff417230 */ /* 0x000fe40000004100 */
[----:B------:R-:W-:Y:S01]  /*66f0*/  FMUL R19, R47, R19 ;  /* 0x000000132f137220 */ /* 0x000fe20000400000 */
[--C-:B------:R-:W-:Y:S02]  /*6700*/  HADD2.F32 R67, -RZ, R69.reuse.H0_H0 ;  /* 0x20000045ff437230 */ /* 0x100fe40000004100 */
[----:B------:R-:W-:Y:S01]  /*6710*/  FFMA R14, R49, R63, R14 ;  /* 0x0000003f310e7223 */ /* 0x000fe2000000000e */
[----:B------:R-:W-:Y:S02]  /*6720*/  HADD2.F32 R70, -RZ, R69.H1_H1 ;  /* 0x30000045ff467230 */ /* 0x000fe40000004100 */
[----:B------:R-:W-:Y:S01]  /*6730*/  FMUL R18, R47, R22 ;  /* 0x000000162f127220 */ /* 0x000fe20000400000 */
[----:B------:R-:W-:Y:S02]  /*6740*/  HADD2.F32 R69, -RZ, R71.H0_H0 ;  /* 0x20000047ff457230 */ /* 0x000fe40000004100 */
[----:B------:R-:W-:Y:S01]  /*6750*/  FFMA R19, R49, R66, R19 ;  /* 0x0000004231137223 */ /* 0x000fe20000000013 */
[----:B------:R-:W-:Y:S01]  /*6760*/  FMUL R23, R47, R23 ;  /* 0x000000172f177220 */ /* 0x000fe20000400000 */
[C---:B------:R-:W-:Y:S01]  /*6770*/  FFMA R16, R49.reuse, R65, R16 ;  /* 0x0000004131107223 */ /* 0x040fe20000000010 */
[C---:B------:R-:W-:Y:S01]  /*6780*/  FFMA R17, R49.reuse, R68, R17 ;  /* 0x0000004431117223 */ /* 0x040fe20000000011 */
        /* <DEDUP_REMOVED lines=23> */
[----:B------:R-:W-:Y:S01]  /*6900*/  F2FP.SATFINITE.E4M3.F32.PACK_AB_MERGE_C R118, R15, R10, RZ ;  /* 0x0000000a0f76723e */ /* 0x000fe200048070ff */
[----:B------:R-:W-:Y:S01]  /*6910*/  FFMA R28, R49, R51, R28 ;  /* 0x00000033311c7223 */ /* 0x000fe2000000001c */
[----:B------:R-:W-:Y:S01]  /*6920*/  F2FP.SATFINITE.E4M3.F32.PACK_AB_MERGE_C R119, R19, R14, RZ ;  /* 0x0000000e1377723e */ /* 0x000fe200048070ff */
[C---:B------:R-:W-:Y:S01]  /*6930*/  FFMA R29, R49.reuse, R50, R29 ;  /* 0x00000032311d7223 */ /* 0x040fe2000000001d */
[C---:B------:R-:W-:Y:S01]  /*6940*/  FFMA R30, R49.reuse, R77, R30 ;  /* 0x0000004d311e7223 */ /* 0x040fe2000000001e */
[----:B------:R-:W-:Y:S01]  /*6950*/  FFMA R35, R49, R52, R35 ;  /* 0x0000003431237223 */ /* 0x000fe20000000023 */
[----:B------:R-:W-:Y:S02]  /*6960*/  F2FP.SATFINITE.E4M3.F32.PACK_AB_MERGE_C R118, R9, R8, R118 ;  /* 0x000000080976723e */ /* 0x000fe40004807076 */
[----:B------:R-:W-:Y:S02]  /*6970*/  F2FP.SATFINITE.E4M3.F32.PACK_AB_MERGE_C R119, R13, R12, R119 ;  /* 0x0000000c0d77723e */ /* 0x000fe40004807077 */
[----:B------:R-:W-:Y:S02]  /*6980*/  F2FP.SATFINITE.E4M3.F32.PACK_AB_MERGE_C R120, R23, R18, RZ ;  /* 0x000000121778723e */ /* 0x000fe400048070ff */
[----:B------:R-:W-:Y:S01]  /*6990*/  F2FP.SATFINITE.E4M3.F32.PACK_AB_MERGE_C R121, R27, R22, RZ ;  /* 0x000000161b79723e */ /* 0x000fe200048070ff */
[----:B------:R1:W-:Y:S01]  /*69a0*/  STS.128 [R100+UR49+0x2200], R116 ;  /* 0x0022007464007988 */ /* 0x0003e20008000c31 */
[----:B------:R-:W-:Y:S02]  /*69b0*/  F2FP.SATFINITE.E4M3.F32.PACK_AB_MERGE_C R122, R31, R26, RZ ;  /* 0x0000001a1f7a723e */ /* 0x000fe400048070ff */
[----:B------:R-:W-:Y:S02]  /*69c0*/  F2FP.SATFINITE.E4M3.F32.PACK_AB_MERGE_C R123, R35, R30, RZ ;  /* 0x0000001e237b723e */ /* 0x000fe400048070ff */
[----:B------:R-:W-:Y:S02]  /*69d0*/  F2FP.SATFINITE.E4M3.F32.PACK_AB_MERGE_C R120, R17, R16, R120 ;  /* 0x000000101178723e */ /* 0x000fe40004807078 */
[----:B------:R-:W-:Y:S02]  /*69e0*/  F2FP.SATFINITE.E4M3.F32.PACK_AB_MERGE_C R121, R21, R20, R121 ;  /* 0x000000141579723e */ /* 0x000fe40004807079 */
[----:B------:R-:W-:Y:S02]  /*69f0*/  F2FP.SATFINITE.E4M3.F32.PACK_AB_MERGE_C R122, R25, R24, R122 ;  /* 0x00000018197a723e */ /* 0x000fe4000480707a */
[----:B------:R-:W-:Y:S02]  /*6a00*/  F2FP.SATFINITE.E4M3.F32.PACK_AB_MERGE_C R123, R29, R28, R123 ;  /* 0x0000001c1d7b723e */ /* 0x000fe4000480707b */
[----:B------:R-:W-:Y:S02]  /*6a10*/  LEA R32, R105, UR49, 0x3 ;  /* 0x0000003169207c11 */ /* 0x000fe4000f8e18ff */
[----:B------:R-:W-:Y:S01]  /*6a20*/  @P6 SHF.L.U32 R33, R104, 0x1f, RZ ;  /* 0x0000001f68216819 */ /* 0x000fe200000006ff */
[----:B------:R1:W-:Y:S01]  /*6a30*/  STS.128 [R114+0x2210], R120 ;  /* 0x0022107872007388 */ /* 0x0003e20000000c00 */
[----:B------:R-:W-:Y:S01]  /*6a40*/  @!PT LDS RZ, [RZ] ;  /* 0x00000000fffff984 */ /* 0x000fe20000000800 */
[----:B------:R-:W-:Y:S01]  /*6a50*/  @!PT LDS RZ, [RZ] ;  /* 0x00000000fffff984 */ /* 0x000fe20000000800 */
[----:B------:R-:W-:Y:S01]  /*6a60*/  @!PT LDS RZ, [RZ] ;  /* 0x00000000fffff984 */ /* 0x000fe20000000800 */
[----:B------:R-:W-:Y:S01]  /*6a70*/  @!PT LDS RZ, [RZ] ;  /* 0x00000000fffff984 */ /* 0x000fe20000000800 */
[----:B------:R2:W-:Y:S07]  /*6a80*/  MEMBAR.ALL.CTA ;  /* 0x0000000000007992 */ /* 0x0005ee0000008000 */
[----:B--2---:R-:W2:Y:S02]  /*6a90*/  FENCE.VIEW.ASYNC.S ;  /* 0x00000000000073c6 */ /* 0x004ea40000000000 */
[----:B--2---:R-:W-:Y:S06]  /*6aa0*/  BAR.SYNC.DEFER_BLOCKING 0x1, 0x80 ;  /* 0x0042000000007b1d */ /* 0x004fec0000010000 */
[----:B------:R-:W-:Y:S05]  /*6ab0*/  @P0 BRA `(.L_x_109) ;  /* 0x0000000000280947 */ /* 0x000fea0003800000 */
[----:B------:R-:W-:Y:S02]  /*6ac0*/  UIADD3 UR4, UPT, UPT, UR49, 0x2200, URZ ;  /* 0x0000220031047890 */ /* 0x000fe4000fffe0ff */
[----:B------:R-:W-:Y:S01]  /*6ad0*/  UIADD3 UR6, UP0, UPT, UR52, 0x680, URZ ;  /* 0x0000068034067890 */ /* 0x000fe2000ff1e0ff */
[----:B------:R-:W-:Y:S03]  /*6ae0*/  UMOV UR43, UR36 ;  /* 0x00000024002b7c82 */ /* 0x000fe60008000000 */
[----:B------:R-:W-:Y:S01]  /*6af0*/  MOV R109, UR4 ;  /* 0x00000004006d7c02 */ /* 0x000fe20008000f00 */
[----:B------:R-:W-:Y:S03]  /*6b00*/  UIADD3.X UR7, UPT, UPT, URZ, UR53, URZ, UP0, !UPT ;  /* 0x00000035ff077290 */ /* 0x000fe600087fe4ff */
[----:B------:R-:W-:Y:S11]  /*6b10*/  R2UR UR40, R109 ;  /* 0x000000006d2872ca */ /* 0x000ff600000e0000 */
[----:B------:R-:W-:Y:S02]  /*6b20*/  @!UPT UIADD3 URZ, UPT, UPT, URZ, URZ, URZ ;  /* 0x000000fffffff290 */ /* 0x000fe4000fffe0ff */
[----:B------:R2:W-:Y:S01]  /*6b30*/  UTMASTG.3D [UR40], [UR6] ;  /* 0x00000028060073b5 */ /* 0x0005e20008010000 */
[----:B------:R0:W-:Y:S01]  /*6b40*/  UTMACMDFLUSH ;  /* 0x00000000000079b7 */ /* 0x0001e20000000000 */
[----:B--2---:R-:W-:Y:S04]  /*6b50*/  DEPBAR.LE SB0, 0x1 ;  /* 0x000080400000791a */ /* 0x004fe80000000000 */
.L_x_109:
[----:B------:R-:W-:Y:S05]  /*6b60*/  BSYNC.RECONVERGENT B0 ;  /* 0x0000000000007941 */ /* 0x000fea0003800200 */
.L_x_108:
[----:B------:R-:W-:Y:S06]  /*6b70*/  BAR.SYNC.DEFER_BLOCKING 0x1, 0x80 ;  /* 0x0042000000007b1d */ /* 0x000fec0000010000 */
[----:B------:R-:W2:Y:S01]  /*6b80*/  @P6 SYNCS.PHASECHK.TRANS64.TRYWAIT P0, [R32+URZ+0x110], R33 ;  /* 0x00011021200065a7 */ /* 0x000ea200080011ff */
[----:B------:R-:W-:Y:S01]  /*6b90*/  BSSY B1, `(.L_x_110) ;  /* 0x0000020000017945 */ /* 0x000fe20003800000 */
[----:B--2---:R-:W-:Y:S03]  /*6ba0*/  @P6 SEL R115, RZ, 0x1, !P0 ;  /* 0x00000001ff736807 */ /* 0x004fe60004000000 */
[----:B------:R-:W-:Y:S05]  /*6bb0*/  @!P6 BRA `(.L_x_111) ;  /* 0x000000000074e947 */ /* 0x000fea0003800000 */
[----:B------:R-:W-:Y:S01]  /*6bc0*/  ISETP.NE.AND P1, PT, R124, RZ, PT ;  /* 0x000000ff7c00720c */ /* 0x000fe20003f25270 */
[----:B------:R-:W-:Y:S01]  /*6bd0*/  BSSY B0, `(.L_x_112) ;  /* 0x0000009000007945 */ /* 0x000fe20003800000 */
[----:B------:R-:W-:Y:S11]  /*6be0*/  ISETP.NE.AND P0, PT, R115, RZ, PT ;  /* 0x000000ff7300720c */ /* 0x000ff60003f05270 */
[----:B------:R-:W-:Y:S05]  /*6bf0*/  @P1 IMAD R0, R105, 0x1000, R100 ;  /* 0x0000100069001824 */ /* 0x000fea00078e0264 */
[----:B------:R-:W-:Y:S05]  /*6c00*/  @P1 IADD3 R2, PT, PT, R0, UR49, RZ ;  /* 0x0000003100021c10 */ /* 0x000fea000fffe0ff */
[----:B------:R-:W-:Y:S01]  /*6c10*/  @P1 IMAD.IADD R2, R2, 0x1, R125 ;  /* 0x0000000102021824 */ /* 0x000fe200078e027d */
[----:B------:R-:W-:Y:S06]  /*6c20*/  @P0 BRA `(.L_x_113) ;  /* 0x00000000000c0947 */ /* 0x000fec0003800000 */
[----:B------:R-:W-:Y:S04]  /*6c30*/  SHF.L.U32 R3, R104, 0x1f, RZ ;  /* 0x0000001f68037819 */ /* 0x000fe800000006ff */
[----:B------:R-:W2:Y:S02]  /*6c40*/  SYNCS.PHASECHK.TRANS64.TRYWAIT P0, [R32+URZ+0x110], R3 ;  /* 0x00011003200075a7 */ /* 0x000ea400080011ff */
[----:B--2---:R-:W-:Y:S05]  /*6c50*/  @!P0 BRA `(.L_x_114) ;  /* 0x0000001800e48947 */ /* 0x004fea0003800000 */
.L_x_113:
[----:B------:R-:W-:Y:S05]  /*6c60*/  BSYNC B0 ;  /* 0x0000000000007941 */ /* 0x000fea0003800000 */
.L_x_112:
[----:B------:R-:W-:Y:S01]  /*6c70*/  ISETP.NE.AND P0, PT, R124, RZ, PT ;  /* 0x000000ff7c00720c */ /* 0x000fe20003f05270 */
[----:B--2---:R-:W-:Y:S02]  /*6c80*/  VIADD R32, R32, 0x120 ;  /* 0x0000012020207836 */ /* 0x004fe40000000000 */
[----:B------:R-:W-:Y:S02]  /*6c90*/  IMAD.U32 R3, RZ, RZ, UR37 ;  /* 0x00000025ff037e24 */ /* 0x000fe4000f8e00ff */
[----:B------:R-:W-:Y:S03]  /*6ca0*/  VIADD R105, R105, 0x1 ;  /* 0x0000000169697836 */ /* 0x000fe60000000000 */
[----:B------:R-:W-:Y:S05]  /*6cb0*/  PRMT R3, R3, 0x654, R32 ;  /* 0x0000065403037816 */ /* 0x000fea0000000020 */
[----:B------:R2:W3:Y:S04]  /*6cc0*/  @P0 LDS.128 R80, [R0+UR49+0x200] ;  /* 0x0002003100500984 */ /* 0x0004e80008000c00 */
[----:B------:R2:W4:Y:S01]  /*6cd0*/  @P0 LDS.128 R84, [R2+0x210] ;  /* 0x0002100002540984 */ /* 0x0005220000000c00 */
[C---:B------:R-:W-:Y:S01]  /*6ce0*/  ISETP.NE.AND P0, PT, R105.reuse, 0x2, PT ;  /* 0x000000026900780c */ /* 0x040fe20003f05270 */
[----:B------:R-:W-:Y:S01]  /*6cf0*/  @!PT LDS RZ, [RZ] ;  /* 0x00000000fffff984 */ /* 0x000fe20000000800 */
[----:B------:R-:W-:Y:S01]  /*6d00*/  @!PT LDS RZ, [RZ] ;  /* 0x00000000fffff984 */ /* 0x000fe20000000800 */
[----:B------:R-:W-:Y:S01]  /*6d10*/  @!PT LDS RZ, [RZ] ;  /* 0x00000000fffff984 */ /* 0x000fe20000000800 */
[----:B------:R-:W-:Y:S01]  /*6d20*/  @!PT LDS RZ, [RZ] ;  /* 0x00000000fffff984 */ /* 0x000fe20000000800 */
[----:B------:R5:W-:Y:S06]  /*6d30*/  MEMBAR.ALL.CTA ;  /* 0x0000000000007992 */ /* 0x000bec0000008000 */
[----:B-----5:R-:W5:Y:S01]  /*6d40*/  FENCE.VIEW.ASYNC.S ;  /* 0x00000000000073c6 */ /* 0x020f620000000000 */
[----:B------:R-:W-:Y:S01]  /*6d50*/  SEL R105, R105, RZ, P0 ;  /* 0x000000ff69697207 */ /* 0x000fe20000000000 */
[----:B-----5:R5:W-:Y:S02]  /*6d60*/  SYNCS.ARRIVE.TRANS64.RED.A1T0 RZ, [R3+URZ], RZ ;  /* 0x000000ff03ff79a7 */ /* 0x020be400081004ff */
[----:B-----5:R-:W-:Y:S04]  /*6d70*/  SEL R3, RZ, 0x1, P0 ;  /* 0x00000001ff037807 */ /* 0x020fe80000000000 */
[----:B--23--:R-:W-:Y:S02]  /*6d80*/  LOP3.LUT R104, R104, R3, RZ, 0x3c, !PT ;  /* 0x0000000368687212 */ /* 0x00cfe400078e3cff */
.L_x_111:
[----:B------:R-:W-:Y:S05]  /*6d90*/  BSYNC B1 ;  /* 0x0000000000017941 */ /* 0x000fea0003800000 */
.L_x_110:
[----:B------:R-:W-:Y:S05]  /*6da0*/  VIADD R0, R48, 0x40 ;  /* 0x0000004030007836 */ /* 0x000fea0000000000 */
[----:B------:R-:W-:Y:S04]  /*6db0*/  SHF.R.U32.HI R0, RZ, 0x15, R0 ;  /* 0x00000015ff007819 */ /* 0x000fe80000011600 */
[----:B------:R-:W-:Y:S11]  /*6dc0*/  LOP3.LUT P0, RZ, R0, 0x3, R101, 0x48, !PT ;  /* 0x0000000300ff7812 */ /* 0x000ff60007804865 */
[----:B------:R-:W-:Y:S02]  /*6dd0*/  @!UPT UIADD3 URZ, UPT, UPT, URZ, URZ, URZ ;  /* 0x000000fffffff290 */ /* 0x000fe4000fffe0ff */
[----:B------:R-:W-:Y:S05]  /*6de0*/  @!P0 BRA `(.L_x_115) ;  /* 0x0000000000408947 */ /* 0x000fea0003800000 */
[----:B------:R-:W2:Y:S01]  /*6df0*/  LDCU.64 UR8, c[0x4][0x70] ;  /* 0x01000e00ff0877ac */ /* 0x000ea20008000a00 */
[----:B------:R-:W-:Y:S01]  /*6e00*/  MOV R3, 0x0 ;  /* 0x0000000000037802 */ /* 0x000fe20000000f00 */
[----:B------:R-:W-:Y:S02]  /*6e10*/  HFMA2 R12, -RZ, RZ, 0, 5.9604644775390625e-08 ;  /* 0x00000001ff0c7431 */ /* 0x000fe400000001ff */
[----:B------:R-:W-:Y:S02]  /*6e20*/  IMAD.MOV.U32 R8, RZ, RZ, 0x192 ;  /* 0x00000192ff087424 */ /* 0x000fe400078e00ff */
[----:B------:R-:W-:Y:S01]  /*6e30*/  IMAD.MOV.U32 R13, RZ, RZ, RZ ;  /* 0x000000ffff0d7224 */ /* 0x000fe200078e00ff */
[----:B------:R-:W3:Y:S01]  /*6e40*/  LDCU.64 UR6, c[0x4][0x78] ;  /* 0x01000f00ff0677ac */ /* 0x000ee20008000a00 */
[----:B------:R-:W1:Y:S01]  /*6e50*/  LDC.64 R2, c[0x4][R3] ;  /* 0x0100000003027b82 */ /* 0x000e620000000a00 */
[----:B------:R-:W5:Y:S01]  /*6e60*/  LDCU.64 UR4, c[0x4][0x10] ;  /* 0x01000200ff0477ac */ /* 0x000f620008000a00 */
[----:B--2---:R-:W-:Y:S01]  /*6e70*/  MOV R5, UR9 ;  /* 0x0000000900057c02 */ /* 0x004fe20008000f00 */
[----:B------:R-:W-:Y:S01]  /*6e80*/  IMAD.U32 R4, RZ, RZ, UR8 ;  /* 0x00000008ff047e24 */ /* 0x000fe2000f8e00ff */
[----:B---3--:R-:W-:Y:S01]  /*6e90*/  MOV R7, UR7 ;  /* 0x0000000700077c02 */ /* 0x008fe20008000f00 */
[----:B------:R-:W-:Y:S01]  /*6ea0*/  IMAD.U32 R6, RZ, RZ, UR6 ;  /* 0x00000006ff067e24 */ /* 0x000fe2000f8e00ff */
[----:B-----5:R-:W-:Y:S01]  /*6eb0*/  MOV R11, UR5 ;  /* 0x00000005000b7c02 */ /* 0x020fe20008000f00 */
[----:B------:R-:W-:Y:S02]  /*6ec0*/  IMAD.U32 R10, RZ, RZ, UR4 ;  /* 0x00000004ff0a7e24 */ /* 0x000fe4000f8e00ff */
[----:B------:R-:W-:Y:S07]  /*6ed0*/  LEPC R20, `(.L_x_115) ;  /* 0x000000001014794e */ /* 0x000fee0000000000 */
[----:B-1--4-:R-:W-:Y:S05]  /*6ee0*/  CALL.ABS.NOINC R2 ;  /* 0x0000000002007343 */ /* 0x012fea0003c00000 */
.L_x_115:
[----:B------:R-:W-:Y:S01]  /*6ef0*/  ISETP.NE.AND P0, PT, R110, RZ, PT ;  /* 0x000000ff6e00720c */ /* 0x000fe20003f05270 */
[----:B------:R-:W-:Y:S05]  /*6f00*/  WARPSYNC.ALL ;  /* 0x0000000000007948 */ /* 0x000fea0003800000 */
[----:B------:R-:W-:Y:S01]  /*6f10*/  R2UR UR4, R48 ;  /* 0x00000000300472ca */ /* 0x000fe200000e0000 */
[----:B------:R-:W-:Y:S01]  /*6f20*/  BSSY.RECONVERGENT B0, `(.L_x_116) ;  /* 0x000009c000007945 */ /* 0x000fe20003800200 */
[-C--:B------:R-:W-:Y:S02]  /*6f30*/  F2FP.F16.E4M3.UNPACK_B R51, R80.reuse ;  /* 0x00000050ff33723e */ /* 0x080fe400020006ff */
[----:B------:R-:W-:Y:S02]  /*6f40*/  F2FP.F16.E4M3.UNPACK_B R80, R80.H1 ;  /* 0x00000050ff50723e */ /* 0x000fe400030006ff */
[-C--:B------:R-:W-:Y:S01]  /*6f50*/  F2FP.F16.E4M3.UNPACK_B R55, R81.reuse ;  /* 0x00000051ff37723e */ /* 0x080fe200020006ff */
[--C-:B------:R-:W-:Y:S01]  /*6f60*/  HADD2.F32 R50, -RZ, R51.reuse.H0_H0 ;  /* 0x20000033ff327230 */ /* 0x100fe20000004100 */
[----:B------:R-:W-:Y:S01]  /*6f70*/  F2FP.F16.E4M3.UNPACK_B R81, R81.H1 ;  /* 0x00000051ff51723e */ /* 0x000fe200030006ff */
[----:B------:R-:W-:Y:S01]  /*6f80*/  HADD2.F32 R52, -RZ, R51.H1_H1 ;  /* 0x30000033ff347230 */ /* 0x000fe20000004100 */
[-C--:B------:R-:W-:Y:S01]  /*6f90*/  F2FP.F16.E4M3.UNPACK_B R59, R82.reuse ;  /* 0x00000052ff3b723e */ /* 0x080fe200020006ff */
[--C-:B------:R-:W-:Y:S01]  /*6fa0*/  HADD2.F32 R51, -RZ, R80.reuse.H0_H0 ;  /* 0x20000050ff337230 */ /* 0x100fe20000004100 */
[----:B------:R-:W-:Y:S01]  /*6fb0*/  F2FP.F16.E4M3.UNPACK_B R82, R82.H1 ;  /* 0x00000052ff52723e */ /* 0x000fe200030006ff */
[----:B------:R-:W-:Y:S01]  /*6fc0*/  LDTM.16dp32bit_t0_t15.x32 R4, tmem[UR4+0x40] ;  /* 0x00004004000479ee */ /* 0x000fe20008a80000 */
[----:B------:R-:W2:Y:S01]  /*6fd0*/  LDTM.16dp32bit_t16_t31.x32 R4, tmem[UR4+0x60] ;  /* 0x00006004000479ee */ /* 0x000ea20008aa0000 */
[----:B------:R-:W-:Y:S01]  /*6fe0*/  NOP ;  /* 0x0000000000007918 */ /* 0x000fe20000000000 */
[--C-:B------:R-:W-:Y:S01]  /*6ff0*/  HADD2.F32 R53, -RZ, R55.reuse.H0_H0 ;  /* 0x20000037ff357230 */ /* 0x100fe20000004100 */
[----:B------:R-:W-:Y:S01]  /*7000*/  R2UR UR5, R113 ;  /* 0x00000000710572ca */ /* 0x000fe200000e0000 */
[----:B------:R-:W-:Y:S01]  /*7010*/  HADD2.F32 R56, -RZ, R55.H1_H1 ;  /* 0x30000037ff387230 */ /* 0x000fe20000004100 */
[----:B------:R-:W-:Y:S01]  /*7020*/  F2FP.F16.E4M3.UNPACK_B R63, R83 ;  /* 0x00000053ff3f723e */ /* 0x000fe200020006ff */
[--C-:B------:R-:W-:Y:S01]  /*7030*/  HADD2.F32 R57, -RZ, R59.reuse.H0_H0 ;  /* 0x2000003bff397230 */ /* 0x100fe20000004100 */
[----:B----4-:R-:W-:Y:S01]  /*7040*/  F2FP.F16.E4M3.UNPACK_B R67, R84 ;  /* 0x00000054ff43723e */ /* 0x010fe200020006ff */
[----:B------:R-:W-:Y:S01]  /*7050*/  HADD2.F32 R60, -RZ, R59.H1_H1 ;  /* 0x3000003bff3c7230 */ /* 0x000fe20000004100 */
[----:B------:R-:W-:Y:S01]  /*7060*/  F2FP.F16.E4M3.UNPACK_B R71, R85 ;  /* 0x00000055ff47723e */ /* 0x000fe200020006ff */
[--C-:B------:R-:W-:Y:S01]  /*7070*/  HADD2.F32 R61, -RZ, R63.reuse.H0_H0 ;  /* 0x2000003fff3d7230 */ /* 0x100fe20000004100 */
[----:B------:R-:W-:Y:S01]  /*7080*/  F2FP.F16.E4M3.UNPACK_B R75, R86 ;  /* 0x00000056ff4b723e */ /* 0x000fe200020006ff */
[----:B------:R-:W-:Y:S01]  /*7090*/  HADD2.F32 R64, -RZ, R63.H1_H1 ;  /* 0x3000003fff407230 */ /* 0x000fe20000004100 */
[----:B------:R-:W-:Y:S01]  /*70a0*/  F2FP.F16.E4M3.UNPACK_B R77, R87 ;  /* 0x00000057ff4d723e */ /* 0x000fe200020006ff */
[--C-:B------:R-:W-:Y:S01]  /*70b0*/  HADD2.F32 R65, -RZ, R67.reuse.H0_H0 ;  /* 0x20000043ff417230 */ /* 0x100fe20000004100 */
[----:B------:R-:W-:Y:S01]  /*70c0*/  F2FP.F16.E4M3.UNPACK_B R83, R83.H1 ;  /* 0x00000053ff53723e */ /* 0x000fe200030006ff */
[----:B------:R-:W-:Y:S01]  /*70d0*/  UIADD3 UR5, UPT, UPT, UR5, 0x180, URZ ;  /* 0x0000018005057890 */ /* 0x000fe2000fffe0ff */
[----:B------:R-:W-:Y:S01]  /*70e0*/  HADD2.F32 R67, -RZ, R67.H1_H1 ;  /* 0x30000043ff437230 */ /* 0x000fe20000004100 */
[----:B------:R-:W-:Y:S01]  /*70f0*/  F2FP.F16.E4M3.UNPACK_B R84, R84.H1 ;  /* 0x00000054ff54723e */ /* 0x000fe200030006ff */
[--C-:B------:R-:W-:Y:S01]  /*7100*/  HADD2.F32 R69, -RZ, R71.reuse.H0_H0 ;  /* 0x20000047ff457230 */ /* 0x100fe20000004100 */
[----:B------:R-:W-:Y:S01]  /*7110*/  UPRMT UR5, UR37, 0x654, UR5 ;  /* 0x0000065425057896 */ /* 0x000fe20008000005 */
[----:B------:R-:W-:Y:S01]  /*7120*/  HADD2.F32 R72, -RZ, R71.H1_H1 ;  /* 0x30000047ff487230 */ /* 0x000fe20000004100 */
[----:B------:R-:W-:Y:S01]  /*7130*/  F2FP.F16.E4M3.UNPACK_B R85, R85.H1 ;  /* 0x00000055ff55723e */ /* 0x000fe200030006ff */
[--C-:B------:R-:W-:Y:S02]  /*7140*/  HADD2.F32 R73, -RZ, R75.reuse.H0_H0 ;  /* 0x2000004bff497230 */ /* 0x100fe40000004100 */
[C---:B--2---:R-:W-:Y:S01]  /*7150*/  FMUL R4, R47.reuse, R4 ;  /* 0x000000042f047220 */ /* 0x044fe20000400000 */
[C---:B------:R-:W-:Y:S01]  /*7160*/  FMUL R5, R47.reuse, R5 ;  /* 0x000000052f057220 */ /* 0x040fe20000400000 */
[C---:B------:R-:W-:Y:S01]  /*7170*/  FMUL R8, R47.reuse, R8 ;  /* 0x000000082f087220 */ /* 0x040fe20000400000 */
[----:B------:R-:W-:Y:S01]  /*7180*/  FMUL R9, R47, R9 ;  /* 0x000000092f097220 */ /* 0x000fe20000400000 */
[C---:B------:R-:W-:Y:S01]  /*7190*/  FFMA R4, R49.reuse, R50, R4 ;  /* 0x0000003231047223 */ /* 0x040fe20000000004 */
[----:B------:R-:W-:Y:S01]  /*71a0*/  SYNCS.ARRIVE.TRANS64.RED.A1T0 RZ, [UR5], RZ ;  /* 0x000000ffffff79a7 */ /* 0x000fe20008100405 */
        /* <DEDUP_REMOVED lines=18> */
[--C-:B------:R-:W-:Y:S02]  /*72d0*/  HADD2.F32 R55, -RZ, R81.reuse.H0_H0 ;  /* 0x20000051ff377230 */ /* 0x100fe40000004100 */
[----:B------:R-:W-:Y:S01]  /*72e0*/  FMUL R10, R47, R10 ;  /* 0x0000000a2f0a7220 */ /* 0x000fe20000400000 */
[C---:B------:R-:W-:Y:S01]  /*72f0*/  FFMA R6, R49.reuse, R51, R6 ;  /* 0x0000003331067223 */ /* 0x040fe20000000006 */
[----:B------:R-:W-:Y:S02]  /*7300*/  HADD2.F32 R58, -RZ, R81.H1_H1 ;  /* 0x30000051ff3a7230 */ /* 0x000fe40000004100 */
[C---:B------:R-:W-:Y:S01]  /*7310*/  FFMA R7, R49.reuse, R54, R7 ;  /* 0x0000003631077223 */ /* 0x040fe20000000007 */
[C---:B------:R-:W-:Y:S01]  /*7320*/  FFMA R8, R49.reuse, R53, R8 ;  /* 0x0000003531087223 */ /* 0x040fe20000000008 */
[C---:B------:R-:W-:Y:S01]  /*7330*/  FFMA R9, R49.reuse, R56, R9 ;  /* 0x0000003831097223 */ /* 0x040fe20000000009 */
[----:B------:R-:W-:Y:S01]  /*7340*/  FFMA R10, R49, R55, R10 ;  /* 0x00000037310a7223 */ /* 0x000fe2000000000a */
[----:B------:R-:W-:Y:S01]  /*7350*/  HADD2.F32 R51, -RZ, R77.H0_H0 ;  /* 0x2000004dff337230 */ /* 0x000fe20000004100 */
[----:B-1----:R-:W-:Y:S01]  /*7360*/  F2FP.SATFINITE.E4M3.F32.PACK_AB_MERGE_C R116, R7, R6, RZ ;  /* 0x000000060774723e */ /* 0x002fe200048070ff */
[C---:B------:R-:W-:Y:S01]  /*7370*/  FMUL R11, R47.reuse, R11 ;  /* 0x0000000b2f0b7220 */ /* 0x040fe20000400000 */
[--C-:B------:R-:W-:Y:S02]  /*7380*/  HADD2.F32 R59, -RZ, R82.reuse.H0_H0 ;  /* 0x20000052ff3b7230 */ /* 0x100fe40000004100 */
[----:B------:R-:W-:Y:S01]  /*7390*/  FMUL R14, R47, R14 ;  /* 0x0000000e2f0e7220 */ /* 0x000fe20000400000 */
[----:B------:R-:W-:Y:S01]  /*73a0*/  HADD2.F32 R62, -RZ, R82.H1_H1 ;  /* 0x30000052ff3e7230 */ /* 0x000fe20000004100 */
[----:B------:R-:W-:Y:S01]  /*73b0*/  F2FP.SATFINITE.E4M3.F32.PACK_AB_MERGE_C R116, R5, R4, R116 ;  /* 0x000000040574723e */ /* 0x000fe20004807074 */
[C---:B------:R-:W-:Y:S01]  /*73c0*/  FFMA R11, R49.reuse, R58, R11 ;  /* 0x0000003a310b7223 */ /* 0x040fe2000000000b */
[C---:B------:R-:W-:Y:S01]  /*73d0*/  FFMA R12, R49.reuse, R57, R12 ;  /* 0x00000039310c7223 */ /* 0x040fe2000000000c */
[C---:B------:R-:W-:Y:S01]  /*73e0*/  FFMA R13, R49.reuse, R60, R13 ;  /* 0x0000003c310d7223 */ /* 0x040fe2000000000d */
[----:B------:R-:W-:Y:S01]  /*73f0*/  F2FP.F16.E4M3.UNPACK_B R86, R86.H1 ;  /* 0x00000056ff56723e */ /* 0x000fe200030006ff */
[----:B------:R-:W-:Y:S01]  /*7400*/  FFMA R14, R49, R59, R14 ;  /* 0x0000003b310e7223 */ /* 0x000fe2000000000e */
[----:B------:R-:W-:Y:S01]  /*7410*/  F2FP.SATFINITE.E4M3.F32.PACK_AB_MERGE_C R117, R11, R10, RZ ;  /* 0x0000000a0b75723e */ /* 0x000fe200048070ff */
[C---:B------:R-:W-:Y:S01]  /*7420*/  FMUL R15, R47.reuse, R15 ;  /* 0x0000000f2f0f7220 */ /* 0x040fe20000400000 */
[--C-:B------:R-:W-:Y:S02]  /*7430*/  HADD2.F32 R63, -RZ, R83.reuse.H0_H0 ;  /* 0x20000053ff3f7230 */ /* 0x100fe40000004100 */
[----:B------:R-:W-:Y:S01]  /*7440*/  FMUL R18, R47, R18 ;  /* 0x000000122f127220 */ /* 0x000fe20000400000 */
[----:B------:R-:W-:Y:S01]  /*7450*/  HADD2.F32 R66, -RZ, R83.H1_H1 ;  /* 0x30000053ff427230 */ /* 0x000fe20000004100 */
[----:B------:R-:W-:Y:S01]  /*7460*/  F2FP.SATFINITE.E4M3.F32.PACK_AB_MERGE_C R117, R9, R8, R117 ;  /* 0x000000080975723e */ /* 0x000fe20004807075 */
[C---:B------:R-:W-:Y:S01]  /*7470*/  FFMA R15, R49.reuse, R62, R15 ;  /* 0x0000003e310f7223 */ /* 0x040fe2000000000f */
[C---:B------:R-:W-:Y:S01]  /*7480*/  FFMA R16, R49.reuse, R61, R16 ;  /* 0x0000003d31107223 */ /* 0x040fe20000000010 */
[----:B------:R-:W-:Y:S01]  /*7490*/  FFMA R17, R49, R64, R17 ;  /* 0x0000004031117223 */ /* 0x000fe20000000011 */
[----:B------:R-:W-:Y:S01]  /*74a0*/  FMUL R19, R47, R19 ;  /* 0x000000132f137220 */ /* 0x000fe20000400000 */
        /* <DEDUP_REMOVED lines=15> */
[----:B------:R-:W-:Y:S01]  /*75a0*/  F2FP.F16.E4M3.UNPACK_B R87, R87.H1 ;  /* 0x00000057ff57723e */ /* 0x000fe200030006ff */
        /* <DEDUP_REMOVED lines=32> */
[----:B------:R-:W-:Y:S03]  /*77b0*/  IADD3 R79, PT, PT, R44, 0x1, RZ ;  /* 0x000000012c4f7810 */ /* 0x000fe60007ffe0ff */
        /* <DEDUP_REMOVED lines=9> */
[----:B------:R-:W-:Y:S02]  /*7850*/  UIADD3 UR8, UP0, UPT, UR52, 0x680, URZ ;  /* 0x0000068034087890 */ /* 0x000fe4000ff1e0ff */
[----:B------:R-:W-:Y:S02]  /*7860*/  UIADD3 UR5, UPT, UPT, UR41, 0x40, URZ ;  /* 0x0000004029057890 */ /* 0x000fe4000fffe0ff */
[----:B------:R-:W-:Y:S02]  /*7870*/  UIADD3 UR4, UPT, UPT, UR49, 0x3200, URZ ;  /* 0x0000320031047890 */ /* 0x000fe4000fffe0ff */
[----:B------:R-:W-:Y:S01]  /*7880*/  UIADD3.X UR9, UPT, UPT, URZ, UR53, URZ, UP0, !UPT ;  /* 0x00000035ff097290 */ /* 0x000fe200087fe4ff */
[----:B------:R-:W-:Y:S01]  /*7890*/  UMOV UR6, UR42 ;  /* 0x0000002a00067c82 */ /* 0x000fe20008000000 */
[----:B------:R-:W-:Y:S07]  /*78a0*/  UMOV UR7, UR36 ;  /* 0x0000002400077c82 */ /* 0x000fee0008000000 */
[----:B------:R2:W-:Y:S01]  /*78b0*/  UTMASTG.3D [UR4], [UR8] ;  /* 0x00000004080073b5 */ /* 0x0005e20008010000 */
[----:B------:R0:W-:Y:S01]  /*78c0*/  UTMACMDFLUSH ;  /* 0x00000000000079b7 */ /* 0x0001e20000000000 */
[----:B--2---:R-:W-:Y:S04]  /*78d0*/  DEPBAR.LE SB0, 0x1 ;  /* 0x000080400000791a */ /* 0x004fe80000000000 */
.L_x_117:
[----:B------:R-:W-:Y:S05]  /*78e0*/  BSYNC.RECONVERGENT B0 ;  /* 0x0000000000007941 */ /* 0x000fea0003800200 */
.L_x_116:
[----:B------:R-:W-:Y:S01]  /*78f0*/  BAR.SYNC.DEFER_BLOCKING 0x1, 0x80 ;  /* 0x0042000000007b1d */ /* 0x000fe20000010000 */
[----:B------:R-:W-:Y:S01]  /*7900*/  ISETP.NE.AND P2, PT, R111, RZ, PT ;  /* 0x000000ff6f00720c */ /* 0x000fe20003f45270 */
[----:B------:R-:W-:Y:S01]  /*7910*/  IMAD.IADD R20, R43, 0x1, R94 ;  /* 0x000000012b147824 */ /* 0x000fe200078e025e */
[----:B------:R-:W-:Y:S01]  /*7920*/  ISETP.NE.AND P0, PT, R112, 0x2, PT ;  /* 0x000000027000780c */ /* 0x000fe20003f05270 */
[----:B------:R-:W-:Y:S01]  /*7930*/  IMAD.IADD R21, R45, 0x1, R96 ;  /* 0x000000012d157824 */ /* 0x000fe200078e0260 */
[----:B------:R-:W-:Y:S02]  /*7940*/  ISETP.NE.AND P1, PT, R79, 0x4, PT ;  /* 0x000000044f00780c */ /* 0x000fe40003f25270 */
[----:B------:R-:W-:Y:S02]  /*7950*/  SEL R3, RZ, 0x1, P0 ;  /* 0x00000001ff037807 */ /* 0x000fe40000000000 */
[----:B------:R-:W-:Y:S02]  /*7960*/  SEL R0, RZ, 0x1, P1 ;  /* 0x00000001ff007807 */ /* 0x000fe40000800000 */
[----:B------:R-:W-:Y:S02]  /*7970*/  LOP3.LUT R106, R106, R3, RZ, 0x3c, !PT ;  /* 0x000000036a6a7212 */ /* 0x000fe400078e3cff */
[----:B------:R-:W-:Y:S02]  /*7980*/  LOP3.LUT R107, R107, R0, RZ, 0x3c, !PT ;  /* 0x000000006b6b7212 */ /* 0x000fe400078e3cff */
[----:B------:R-:W-:Y:S02]  /*7990*/  @P2 R2UR UR36, R103 ;  /* 0x00000000672422ca */ /* 0x000fe400000e0000 */
[----:B------:R-:W-:Y:S02]  /*79a0*/  SEL R112, R112, RZ, P0 ;  /* 0x000000ff70707207 */ /* 0x000fe40000000000 */
[----:B------:R-:W-:Y:S01]  /*79b0*/  SEL R44, R79, RZ, P1 ;  /* 0x000000ff4f2c7207 */ /* 0x000fe20000800000 */
[----:B------:R-:W-:Y:S10]  /*79c0*/  @P2 BRA `(.L_x_118) ;  /* 0xffffffd400f82947 */ /* 0x000ff4000383ffff */
[----:B------:R-:W-:Y:S05]  /*79d0*/  EXIT ;  /* 0x000000000000794d */ /* 0x000fea0003800000 */
.L_x_20:
[----:B--2---:R2:W1:Y:S02]  /*79e0*/  SYNCS.PHASECHK.TRANS64.TRYWAIT P0, [R3+URZ+0x1b0], R2 ;  /* 0x0001b002030075a7 */ /* 0x00446400080011ff */
[----:B-1----:R-:W-:Y:S05]  /*79f0*/  @!P0 NANOSLEEP.SYNCS 0x989680 ;  /* 0x009896800000895d */ /* 0x002fea0003900000 */
[----:B------:R-:W1:Y:S02]  /*7a00*/  @!P0 SYNCS.PHASECHK.TRANS64 P0, [R3+URZ+0x1b0], R2 ;  /* 0x0001b002030085a7 */ /* 0x000e6400080010ff */
[----:B-1----:R-:W-:Y:S05]  /*7a10*/  @!P0 BRA `(.L_x_20) ;  /* 0xfffffffc00f08947 */ /* 0x002fea000383ffff */
[----:B------:R-:W-:Y:S05]  /*7a20*/  BRA `(.L_x_119) ;  /* 0xffffff9c00547947 */ /* 0x000fea000383ffff */
.L_x_23:
[----:B-1----:R-:W-:-:S07]  /*7a30*/  MOV R2, UR33 ;  /* 0x0000002100027c02 */ /* 0x002fce0008000f00 */
.L_x_120:
[----:B-1----:R1:W2:Y:S02]  /*7a40*/  SYNCS.PHASECHK.TRANS64.TRYWAIT P0, [R2+URZ+0x88], R5 ;  /* 0x00008805020075a7 */ /* 0x0022a400080011ff */
[----:B--2---:R-:W-:Y:S05]  /*7a50*/  @!P0 NANOSLEEP.SYNCS 0x989680 ;  /* 0x009896800000895d */ /* 0x004fea0003900000 */
[----:B------:R-:W2:Y:S02]  /*7a60*/  @!P0 SYNCS.PHASECHK.TRANS64 P0, [R2+URZ+0x88], R5 ;  /* 0x00008805020085a7 */ /* 0x000ea400080010ff */
[----:B--2---:R-:W-:Y:S05]  /*7a70*/  @!P0 BRA `(.L_x_120) ;  /* 0xfffffffc00f08947 */ /* 0x004fea000383ffff */
[----:B------:R-:W-:Y:S05]  /*7a80*/  BRA `(.L_x_22) ;  /* 0xffffff9c00a47947 */ /* 0x000fea000383ffff */
.L_x_29:
[----:B-1----:R-:W-:-:S07]  /*7a90*/  MOV R2, UR17 ;  /* 0x0000001100027c02 */ /* 0x002fce0008000f00 */
.L_x_121:
[----:B-1----:R1:W2:Y:S02]  /*7aa0*/  SYNCS.PHASECHK.TRANS64.TRYWAIT P0, [R2+URZ+0x88], R5 ;  /* 0x00008805020075a7 */ /* 0x0022a400080011ff */
[----:B--2---:R-:W-:Y:S05]  /*7ab0*/  @!P0 NANOSLEEP.SYNCS 0x989680 ;  /* 0x009896800000895d */ /* 0x004fea0003900000 */
[----:B------:R-:W2:Y:S02]  /*7ac0*/  @!P0 SYNCS.PHASECHK.TRANS64 P0, [R2+URZ+0x88], R5 ;  /* 0x00008805020085a7 */ /* 0x000ea400080010ff */
[----:B--2---:R-:W-:Y:S05]  /*7ad0*/  @!P0 BRA `(.L_x_121) ;  /* 0xfffffffc00f08947 */ /* 0x004fea000383ffff */
[----:B------:R-:W-:Y:S05]  /*7ae0*/  BRA `(.L_x_28) ;  /* 0xffffffa0004c7947 */ /* 0x000fea000383ffff */
.L_x_33:
[----:B-1----:R1:W2:Y:S02]  /*7af0*/  SYNCS.PHASECHK.TRANS64.TRYWAIT P0, [R2+URZ+0x140], R3 ;  /* 0x00014003020075a7 */ /* 0x0022a400080011ff */
[----:B--2---:R-:W-:Y:S05]  /*7b00*/  @!P0 NANOSLEEP.SYNCS 0x989680 ;  /* 0x009896800000895d */ /* 0x004fea0003900000 */
[----:B------:R-:W2:Y:S02]  /*7b10*/  @!P0 SYNCS.PHASECHK.TRANS64 P0, [R2+URZ+0x140], R3 ;  /* 0x00014003020085a7 */ /* 0x000ea400080010ff */
[----:B--2---:R-:W-:Y:S05]  /*7b20*/  @!P0 BRA `(.L_x_33) ;  /* 0xfffffffc00f08947 */ /* 0x004fea000383ffff */
[----:B------:R-:W-:Y:S05]  /*7b30*/  BRA `(.L_x_122) ;  /* 0xffffffa000dc7947 */ /* 0x000fea000383ffff */
.L_x_37:
[----:B----4-:R-:W-:-:S07]  /*7b40*/  MOV R0, UR5 ;  /* 0x0000000500007c02 */ /* 0x010fce0008000f00 */
.L_x_123:
[----:B-1----:R1:W2:Y:S02]  /*7b50*/  SYNCS.PHASECHK.TRANS64.TRYWAIT P0, [R0+URZ], R3 ;  /* 0x00000003000075a7 */ /* 0x0022a400080011ff */
[----:B--2---:R-:W-:Y:S05]  /*7b60*/  @!P0 NANOSLEEP.SYNCS 0x989680 ;  /* 0x009896800000895d */ /* 0x004fea0003900000 */
[----:B------:R-:W2:Y:S02]  /*7b70*/  @!P0 SYNCS.PHASECHK.TRANS64 P0, [R0+URZ], R3 ;  /* 0x00000003000085a7 */ /* 0x000ea400080010ff */
[----:B--2---:R-:W-:Y:S05]  /*7b80*/  @!P0 BRA `(.L_x_123) ;  /* 0xfffffffc00f08947 */ /* 0x004fea000383ffff */
[----:B------:R-:W-:Y:S05]  /*7b90*/  BRA `(.L_x_124) ;  /* 0xffffffa8004c7947 */ /* 0x000fea000383ffff */
.L_x_38:
[----:B----4-:R-:W-:-:S07]  /*7ba0*/  MOV R0, UR5 ;  /* 0x0000000500007c02 */ /* 0x010fce0008000f00 */
.L_x_125:
[----:B-1----:R1:W2:Y:S02]  /*7bb0*/  SYNCS.PHASECHK.TRANS64.TRYWAIT P0, [R0+URZ], R3 ;  /* 0x00000003000075a7 */ /* 0x0022a400080011ff */
[----:B--2---:R-:W-:Y:S05]  /*7bc0*/  @!P0 NANOSLEEP.SYNCS 0x989680 ;  /* 0x009896800000895d */ /* 0x004fea0003900000 */
[----:B------:R-:W2:Y:S02]  /*7bd0*/  @!P0 SYNCS.PHASECHK.TRANS64 P0, [R0+URZ], R3 ;  /* 0x00000003000085a7 */ /* 0x000ea400080010ff */
[----:B--2---:R-:W-:Y:S05]  /*7be0*/  @!P0 BRA `(.L_x_125) ;  /* 0xfffffffc00f08947 */ /* 0x004fea000383ffff */
[----:B------:R-:W-:Y:S05]  /*7bf0*/  BRA `(.L_x_126) ;  /* 0xffffffa800587947 */ /* 0x000fea000383ffff */
.L_x_39:
[----:B----4-:R-:W-:-:S07]  /*7c00*/  MOV R0, UR5 ;  /* 0x0000000500007c02 */ /* 0x010fce0008000f00 */
.L_x_127:
[----:B-1----:R1:W2:Y:S02]  /*7c10*/  SYNCS.PHASECHK.TRANS64.TRYWAIT P0, [R0+URZ], R3 ;  /* 0x00000003000075a7 */ /* 0x0022a400080011ff */
[----:B--2---:R-:W-:Y:S05]  /*7c20*/  @!P0 NANOSLEEP.SYNCS 0x989680 ;  /* 0x009896800000895d */ /* 0x004fea0003900000 */
[----:B------:R-:W2:Y:S02]  /*7c30*/  @!P0 SYNCS.PHASECHK.TRANS64 P0, [R0+URZ], R3 ;  /* 0x00000003000085a7 */ /* 0x000ea400080010ff */
[----:B--2---:R-:W-:Y:S05]  /*7c40*/  @!P0 BRA `(.L_x_127) ;  /* 0xfffffffc00f08947 */ /* 0x004fea000383ffff */
[----:B------:R-:W-:Y:S05]  /*7c50*/  BRA `(.L_x_128) ;  /* 0xffffffa800647947 */ /* 0x000fea000383ffff */
.L_x_40:
[----:B----4-:R-:W-:-:S07]  /*7c60*/  MOV R0, UR5 ;  /* 0x0000000500007c02 */ /* 0x010fce0008000f00 */
.L_x_129:
[----:B-1----:R1:W2:Y:S02]  /*7c70*/  SYNCS.PHASECHK.TRANS64.TRYWAIT P0, [R0+URZ], R3 ;  /* 0x00000003000075a7 */ /* 0x0022a400080011ff */
[----:B--2---:R-:W-:Y:S05]  /*7c80*/  @!P0 NANOSLEEP.SYNCS 0x989680 ;  /* 0x009896800000895d */ /* 0x004fea0003900000 */
[----:B------:R-:W2:Y:S02]  /*7c90*/  @!P0 SYNCS.PHASECHK.TRANS64 P0, [R0+URZ], R3 ;  /* 0x00000003000085a7 */ /* 0x000ea400080010ff */
[----:B--2---:R-:W-:Y:S05]  /*7ca0*/  @!P0 BRA `(.L_x_129) ;  /* 0xfffffffc00f08947 */ /* 0x004fea000383ffff */
[----:B------:R-:W-:Y:S05]  /*7cb0*/  BRA `(.L_x_130) ;  /* 0xffffffa800707947 */ /* 0x000fea000383ffff */
.L_x_41:
[----:B----4-:R-:W-:-:S07]  /*7cc0*/  MOV R0, UR5 ;  /* 0x0000000500007c02 */ /* 0x010fce0008000f00 */
.L_x_131:
[----:B-1----:R1:W2:Y:S02]  /*7cd0*/  SYNCS.PHASECHK.TRANS64.TRYWAIT P0, [R0+URZ], R3 ;  /* 0x00000003000075a7 */ /* 0x0022a400080011ff */
[----:B--2---:R-:W-:Y:S05]  /*7ce0*/  @!P0 NANOSLEEP.SYNCS 0x989680 ;  /* 0x009896800000895d */ /* 0x004fea0003900000 */
[----:B------:R-:W2:Y:S02]  /*7cf0*/  @!P0 SYNCS.PHASECHK.TRANS64 P0, [R0+URZ], R3 ;  /* 0x00000003000085a7 */ /* 0x000ea400080010ff */
[----:B--2---:R-:W-:Y:S05]  /*7d00*/  @!P0 BRA `(.L_x_131) ;  /* 0xfffffffc00f08947 */ /* 0x004fea000383ffff */
[----:B------:R-:W-:Y:S05]  /*7d10*/  BRA `(.L_x_132) ;  /* 0xffffffa8007c7947 */ /* 0x000fea000383ffff */
.L_x_42:
[----:B----4-:R-:W-:-:S07]  /*7d20*/  MOV R0, UR5 ;  /* 0x0000000500007c02 */ /* 0x010fce0008000f00 */
.L_x_133:
[----:B-1----:R1:W2:Y:S02]  /*7d30*/  SYNCS.PHASECHK.TRANS64.TRYWAIT P0, [R0+URZ], R3 ;  /* 0x00000003000075a7 */ /* 0x0022a400080011ff */
[----:B--2---:R-:W-:Y:S05]  /*7d40*/  @!P0 NANOSLEEP.SYNCS 0x989680 ;  /* 0x009896800000895d */ /* 0x004fea0003900000 */
[----:B------:R-:W2:Y:S02]  /*7d50*/  @!P0 SYNCS.PHASECHK.TRANS64 P0, [R0+URZ], R3 ;  /* 0x00000003000085a7 */ /* 0x000ea400080010ff */
[----:B--2---:R-:W-:Y:S05]  /*7d60*/  @!P0 BRA `(.L_x_133) ;  /* 0xfffffffc00f08947 */ /* 0x004fea000383ffff */
[----:B------:R-:W-:Y:S05]  /*7d70*/  BRA `(.L_x_134) ;  /* 0xffffffa800887947 */ /* 0x000fea000383ffff */
.L_x_43:
[----:B----4-:R-:W-:-:S07]  /*7d80*/  MOV R0, UR5 ;  /* 0x0000000500007c02 */ /* 0x010fce0008000f00 */
.L_x_135:
[----:B-1----:R1:W2:Y:S02]  /*7d90*/  SYNCS.PHASECHK.TRANS64.TRYWAIT P0, [R0+URZ], R3 ;  /* 0x00000003000075a7 */ /* 0x0022a400080011ff */
[----:B--2---:R-:W-:Y:S05]  /*7da0*/  @!P0 NANOSLEEP.SYNCS 0x989680 ;  /* 0x009896800000895d */ /* 0x004fea0003900000 */
[----:B------:R-:W2:Y:S02]  /*7db0*/  @!P0 SYNCS.PHASECHK.TRANS64 P0, [R0+URZ], R3 ;  /* 0x00000003000085a7 */ /* 0x000ea400080010ff */
[----:B--2---:R-:W-:Y:S05]  /*7dc0*/  @!P0 BRA `(.L_x_135) ;  /* 0xfffffffc00f08947 */ /* 0x004fea000383ffff */
[----:B------:R-:W-:Y:S05]  /*7dd0*/  BRA `(.L_x_136) ;  /* 0xffffffa800947947 */ /* 0x000fea000383ffff */
.L_x_44:
[----:B----4-:R-:W-:-:S07]  /*7de0*/  MOV R0, UR5 ;  /* 0x0000000500007c02 */ /* 0x010fce0008000f00 */
.L_x_137:
[----:B-1----:R1:W2:Y:S02]  /*7df0*/  SYNCS.PHASECHK.TRANS64.TRYWAIT P0, [R0+URZ], R3 ;  /* 0x00000003000075a7 */ /* 0x0022a400080011ff */
[----:B--2---:R-:W-:Y:S05]  /*7e00*/  @!P0 NANOSLEEP.SYNCS 0x989680 ;  /* 0x009896800000895d */ /* 0x004fea0003900000 */
[----:B------:R-:W2:Y:S02]  /*7e10*/  @!P0 SYNCS.PHASECHK.TRANS64 P0, [R0+URZ], R3 ;  /* 0x00000003000085a7 */ /* 0x000ea400080010ff */
[----:B--2---:R-:W-:Y:S05]  /*7e20*/  @!P0 BRA `(.L_x_137) ;  /* 0xfffffffc00f08947 */ /* 0x004fea000383ffff */
[----:B------:R-:W-:Y:S05]  /*7e30*/  BRA `(.L_x_138) ;  /* 0xffffffa800a07947 */ /* 0x000fea000383ffff */
.L_x_45:
[----:B----4-:R-:W-:-:S07]  /*7e40*/  MOV R0, UR5 ;  /* 0x0000000500007c02 */ /* 0x010fce0008000f00 */
.L_x_139:
[----:B-1----:R1:W2:Y:S02]  /*7e50*/  SYNCS.PHASECHK.TRANS64.TRYWAIT P0, [R0+URZ], R3 ;  /* 0x00000003000075a7 */ /* 0x0022a400080011ff */
[----:B--2---:R-:W-:Y:S05]  /*7e60*/  @!P0 NANOSLEEP.SYNCS 0x989680 ;  /* 0x009896800000895d */ /* 0x004fea0003900000 */
[----:B------:R-:W2:Y:S02]  /*7e70*/  @!P0 SYNCS.PHASECHK.TRANS64 P0, [R0+URZ], R3 ;  /* 0x00000003000085a7 */ /* 0x000ea400080010ff */
[----:B--2---:R-:W-:Y:S05]  /*7e80*/  @!P0 BRA `(.L_x_139) ;  /* 0xfffffffc00f08947 */ /* 0x004fea000383ffff */
[----:B------:R-:W-:Y:S05]  /*7e90*/  BRA `(.L_x_140) ;  /* 0xffffffa800ac7947 */ /* 0x000fea000383ffff */
.L_x_46:
[----:B----4-:R-:W-:-:S07]  /*7ea0*/  MOV R0, UR5 ;  /* 0x0000000500007c02 */ /* 0x010fce0008000f00 */
.L_x_141:
[----:B-1----:R1:W2:Y:S02]  /*7eb0*/  SYNCS.PHASECHK.TRANS64.TRYWAIT P0, [R0+URZ], R3 ;  /* 0x00000003000075a7 */ /* 0x0022a400080011ff */
[----:B--2---:R-:W-:Y:S05]  /*7ec0*/  @!P0 NANOSLEEP.SYNCS 0x989680 ;  /* 0x009896800000895d */ /* 0x004fea0003900000 */
[----:B------:R-:W2:Y:S02]  /*7ed0*/  @!P0 SYNCS.PHASECHK.TRANS64 P0, [R0+URZ], R3 ;  /* 0x00000003000085a7 */ /* 0x000ea400080010ff */
[----:B--2---:R-:W-:Y:S05]  /*7ee0*/  @!P0 BRA `(.L_x_141) ;  /* 0xfffffffc00f08947 */ /* 0x004fea000383ffff */
[----:B------:R-:W-:Y:S05]  /*7ef0*/  BRA `(.L_x_142) ;  /* 0xffffffa800b87947 */ /* 0x000fea000383ffff */
.L_x_47:
[----:B----4-:R-:W-:-:S07]  /*7f00*/  MOV R0, UR5 ;  /* 0x0000000500007c02 */ /* 0x010fce0008000f00 */
.L_x_143:
[----:B-1----:R1:W2:Y:S02]  /*7f10*/  SYNCS.PHASECHK.TRANS64.TRYWAIT P0, [R0+URZ], R3 ;  /* 0x00000003000075a7 */ /* 0x0022a400080011ff */
[----:B--2---:R-:W-:Y:S05]  /*7f20*/  @!P0 NANOSLEEP.SYNCS 0x989680 ;  /* 0x009896800000895d */ /* 0x004fea0003900000 */
[----:B------:R-:W2:Y:S02]  /*7f30*/  @!P0 SYNCS.PHASECHK.TRANS64 P0, [R0+URZ], R3 ;  /* 0x00000003000085a7 */ /* 0x000ea400080010ff */
[----:B--2---:R-:W-:Y:S05]  /*7f40*/  @!P0 BRA `(.L_x_143) ;  /* 0xfffffffc00f08947 */ /* 0x004fea000383ffff */
[----:B------:R-:W-:Y:S05]  /*7f50*/  BRA `(.L_x_144) ;  /* 0xffffffa800c47947 */ /* 0x000fea000383ffff */
.L_x_48:
[----:B----4-:R-:W-:-:S07]  /*7f60*/  MOV R0, UR5 ;  /* 0x0000000500007c02 */ /* 0x010fce0008000f00 */
.L_x_145:
[----:B-1----:R1:W2:Y:S02]  /*7f70*/  SYNCS.PHASECHK.TRANS64.TRYWAIT P0, [R0+URZ], R3 ;  /* 0x00000003000075a7 */ /* 0x0022a400080011ff */
[----:B--2---:R-:W-:Y:S05]  /*7f80*/  @!P0 NANOSLEEP.SYNCS 0x989680 ;  /* 0x009896800000895d */ /* 0x004fea0003900000 */
[----:B------:R-:W2:Y:S02]  /*7f90*/  @!P0 SYNCS.PHASECHK.TRANS64 P0, [R0+URZ], R3 ;  /* 0x00000003000085a7 */ /* 0x000ea400080010ff */
[----:B--2---:R-:W-:Y:S05]  /*7fa0*/  @!P0 BRA `(.L_x_145) ;  /* 0xfffffffc00f08947 */ /* 0x004fea000383ffff */
[----:B------:R-:W-:Y:S05]  /*7fb0*/  BRA `(.L_x_146) ;  /* 0xffffffa800d07947 */ /* 0x000fea000383ffff */
.L_x_49:
[----:B----4-:R-:W-:-:S07]  /*7fc0*/  MOV R0, UR5 ;  /* 0x0000000500007c02 */ /* 0x010fce0008000f00 */
.L_x_147:
[----:B-1----:R1:W2:Y:S02]  /*7fd0*/  SYNCS.PHASECHK.TRANS64.TRYWAIT P0, [R0+URZ], R3 ;  /* 0x00000003000075a7 */ /* 0x0022a400080011ff */
[----:B--2---:R-:W-:Y:S05]  /*7fe0*/  @!P0 NANOSLEEP.SYNCS 0x989680 ;  /* 0x009896800000895d */ /* 0x004fea0003900000 */
[----:B------:R-:W2:Y:S02]  /*7ff0*/  @!P0 SYNCS.PHASECHK.TRANS64 P0, [R0+URZ], R3 ;  /* 0x00000003000085a7 */ /* 0x000ea400080010ff */
[----:B--2---:R-:W-:Y:S05]  /*8000*/  @!P0 BRA `(.L_x_147) ;  /* 0xfffffffc00f08947 */ /* 0x004fea000383ffff */
[----:B------:R-:W-:Y:S05]  /*8010*/  BRA `(.L_x_148) ;  /* 0xffffffa800dc7947 */ /* 0x000fea000383ffff */
.L_x_50:
[----:B----4-:R-:W-:-:S07]  /*8020*/  MOV R0, UR5 ;  /* 0x0000000500007c02 */ /* 0x010fce0008000f00 */
.L_x_149:
[----:B-1----:R1:W2:Y:S02]  /*8030*/  SYNCS.PHASECHK.TRANS64.TRYWAIT P0, [R0+URZ], R3 ;  /* 0x00000003000075a7 */ /* 0x0022a400080011ff */
[----:B--2---:R-:W-:Y:S05]  /*8040*/  @!P0 NANOSLEEP.SYNCS 0x989680 ;  /* 0x009896800000895d */ /* 0x004fea0003900000 */
[----:B------:R-:W2:Y:S02]  /*8050*/  @!P0 SYNCS.PHASECHK.TRANS64 P0, [R0+URZ], R3 ;  /* 0x00000003000085a7 */ /* 0x000ea400080010ff */
[----:B--2---:R-:W-:Y:S05]  /*8060*/  @!P0 BRA `(.L_x_149) ;  /* 0xfffffffc00f08947 */ /* 0x004fea000383ffff */
[----:B------:R-:W-:Y:S05]  /*8070*/  BRA `(.L_x_150) ;  /* 0xffffffa800e87947 */ /* 0x000fea000383ffff */
.L_x_51:
[----:B----4-:R-:W-:-:S07]  /*8080*/  MOV R0, UR5 ;  /* 0x0000000500007c02 */ /* 0x010fce0008000f00 */
.L_x_151:
[----:B-1----:R1:W2:Y:S02]  /*8090*/  SYNCS.PHASECHK.TRANS64.TRYWAIT P0, [R0+URZ], R3 ;  /* 0x00000003000075a7 */ /* 0x0022a400080011ff */
[----:B--2---:R-:W-:Y:S05]  /*80a0*/  @!P0 NANOSLEEP.SYNCS 0x989680 ;  /* 0x009896800000895d */ /* 0x004fea0003900000 */
[----:B------:R-:W2:Y:S02]  /*80b0*/  @!P0 SYNCS.PHASECHK.TRANS64 P0, [R0+URZ], R3 ;  /* 0x00000003000085a7 */ /* 0x000ea400080010ff */
[----:B--2---:R-:W-:Y:S05]  /*80c0*/  @!P0 BRA `(.L_x_151) ;  /* 0xfffffffc00f08947 */ /* 0x004fea000383ffff */
[----:B------:R-:W-:Y:S05]  /*80d0*/  BRA `(.L_x_152) ;  /* 0xffffffa800f47947 */ /* 0x000fea000383ffff */
.L_x_52:
[----:B----4-:R-:W-:-:S07]  /*80e0*/  MOV R0, UR5 ;  /* 0x0000000500007c02 */ /* 0x010fce0008000f00 */
.L_x_153:
[----:B-1----:R1:W2:Y:S02]  /*80f0*/  SYNCS.PHASECHK.TRANS64.TRYWAIT P0, [R0+URZ], R3 ;  /* 0x00000003000075a7 */ /* 0x0022a400080011ff */
[----:B--2---:R-:W-:Y:S05]  /*8100*/  @!P0 NANOSLEEP.SYNCS 0x989680 ;  /* 0x009896800000895d */ /* 0x004fea0003900000 */
[----:B------:R-:W2:Y:S02]  /*8110*/  @!P0 SYNCS.PHASECHK.TRANS64 P0, [R0+URZ], R3 ;  /* 0x00000003000085a7 */ /* 0x000ea400080010ff */
[----:B--2---:R-:W-:Y:S05]  /*8120*/  @!P0 BRA `(.L_x_153) ;  /* 0xfffffffc00f08947 */ /* 0x004fea000383ffff */
[----:B------:R-:W-:Y:S05]  /*8130*/  BRA `(.L_x_154) ;  /* 0xffffffac00007947 */ /* 0x000fea000383ffff */
.L_x_55:
[----:B-1----:R1:W2:Y:S02]  /*8140*/  SYNCS.PHASECHK.TRANS64.TRYWAIT P0, [R0+URZ+0x1a0], R5 ;  /* 0x0001a005000075a7 */ /* 0x0022a400080011ff */
[----:B--2---:R-:W-:Y:S05]  /*8150*/  @!P0 NANOSLEEP.SYNCS 0x989680 ;  /* 0x009896800000895d */ /* 0x004fea0003900000 */
[----:B------:R-:W2:Y:S02]  /*8160*/  @!P0 SYNCS.PHASECHK.TRANS64 P0, [R0+URZ+0x1a0], R5 ;  /* 0x0001a005000085a7 */ /* 0x000ea400080010ff */
[----:B--2---:R-:W-:Y:S05]  /*8170*/  @!P0 BRA `(.L_x_55) ;  /* 0xfffffffc00f08947 */ /* 0x004fea000383ffff */
[----:B------:R-:W-:Y:S05]  /*8180*/  BRA `(.L_x_155) ;  /* 0xffffffac005c7947 */ /* 0x000fea000383ffff */
.L_x_56:
[----:B------:R-:W-:-:S07]  /*8190*/  MOV R0, UR5 ;  /* 0x0000000500007c02 */ /* 0x000fce0008000f00 */
.L_x_156:
[----:B-1----:R1:W2:Y:S02]  /*81a0*/  SYNCS.PHASECHK.TRANS64.TRYWAIT P0, [R0+URZ+0x150], R5 ;  /* 0x00015005000075a7 */ /* 0x0022a400080011ff */
[----:B--2---:R-:W-:Y:S05]  /*81b0*/  @!P0 NANOSLEEP.SYNCS 0x989680 ;  /* 0x009896800000895d */ /* 0x004fea0003900000 */
[----:B------:R-:W2:Y:S02]  /*81c0*/  @!P0 SYNCS.PHASECHK.TRANS64 P0, [R0+URZ+0x150], R5 ;  /* 0x00015005000085a7 */ /* 0x000ea400080010ff */
[----:B--2---:R-:W-:Y:S05]  /*81d0*/  @!P0 BRA `(.L_x_156) ;  /* 0xfffffffc00f08947 */ /* 0x004fea000383ffff */
[----:B------:R-:W-:Y:S05]  /*81e0*/  BRA `(.L_x_157) ;  /* 0xffffffac006c7947 */ /* 0x000fea000383ffff */
.L_x_57:
[----:B-1----:R1:W2:Y:S02]  /*81f0*/  SYNCS.PHASECHK.TRANS64.TRYWAIT P1, [R0+URZ+0x140], R5 ;  /* 0x00014005000075a7 */ /* 0x0022a400080211ff */
[----:B--2---:R-:W-:Y:S05]  /*8200*/  @!P1 NANOSLEEP.SYNCS 0x989680 ;  /* 0x009896800000995d */ /* 0x004fea0003900000 */
[----:B------:R-:W2:Y:S02]  /*8210*/  @!P1 SYNCS.PHASECHK.TRANS64 P1, [R0+URZ+0x140], R5 ;  /* 0x00014005000095a7 */ /* 0x000ea400080210ff */
[----:B--2---:R-:W-:Y:S05]  /*8220*/  @!P1 BRA `(.L_x_57) ;  /* 0xfffffffc00f09947 */ /* 0x004fea000383ffff */
[----:B------:R-:W-:Y:S05]  /*8230*/  BRA `(.L_x_158) ;  /* 0xffffffac009c7947 */ /* 0x000fea000383ffff */
.L_x_60:
[----:B------:R-:W-:-:S07]  /*8240*/  MOV R0, UR5 ;  /* 0x0000000500007c02 */ /* 0x000fce0008000f00 */
.L_x_159:
[----:B-1----:R1:W2:Y:S02]  /*8250*/  SYNCS.PHASECHK.TRANS64.TRYWAIT P0, [R0+URZ+0x150], R3 ;  /* 0x00015003000075a7 */ /* 0x0022a400080011ff */
[----:B--2---:R-:W-:Y:S05]  /*8260*/  @!P0 NANOSLEEP.SYNCS 0x989680 ;  /* 0x009896800000895d */ /* 0x004fea0003900000 */
[----:B------:R-:W2:Y:S02]  /*8270*/  @!P0 SYNCS.PHASECHK.TRANS64 P0, [R0+URZ+0x150], R3 ;  /* 0x00015003000085a7 */ /* 0x000ea400080010ff */
[----:B--2---:R-:W-:Y:S05]  /*8280*/  @!P0 BRA `(.L_x_159) ;  /* 0xfffffffc00f08947 */ /* 0x004fea000383ffff */
[----:B------:R-:W-:Y:S05]  /*8290*/  BRA `(.L_x_59) ;  /* 0xffffffac00f07947 */ /* 0x000fea000383ffff */
.L_x_67:
[----:B-1----:R1:W2:Y:S02]  /*82a0*/  SYNCS.PHASECHK.TRANS64.TRYWAIT P1, [R0+URZ+0x140], R5 ;  /* 0x00014005000075a7 */ /* 0x0022a400080211ff */
[----:B--2---:R-:W-:Y:S05]  /*82b0*/  @!P1 NANOSLEEP.SYNCS 0x989680 ;  /* 0x009896800000995d */ /* 0x004fea0003900000 */
[----:B------:R-:W2:Y:S02]  /*82c0*/  @!P1 SYNCS.PHASECHK.TRANS64 P1, [R0+URZ+0x140], R5 ;  /* 0x00014005000095a7 */ /* 0x000ea400080210ff */
[----:B--2---:R-:W-:Y:S05]  /*82d0*/  @!P1 BRA `(.L_x_67) ;  /* 0xfffffffc00f09947 */ /* 0x004fea000383ffff */
[----:B------:R-:W-:Y:S05]  /*82e0*/  BRA `(.L_x_160) ;  /* 0xffffffb400507947 */ /* 0x000fea000383ffff */
.L_x_68:
[----:B------:R-:W-:-:S07]  /*82f0*/  MOV R3, UR8 ;  /* 0x0000000800037c02 */ /* 0x000fce0008000f00 */
.L_x_161:
[----:B-1----:R1:W2:Y:S02]  /*8300*/  SYNCS.PHASECHK.TRANS64.TRYWAIT P0, [R3+URZ+0x180], R0 ;  /* 0x00018000030075a7 */ /* 0x0022a400080011ff */
[----:B--2---:R-:W-:Y:S05]  /*8310*/  @!P0 NANOSLEEP.SYNCS 0x989680 ;  /* 0x009896800000895d */ /* 0x004fea0003900000 */
[----:B------:R-:W2:Y:S02]  /*8320*/  @!P0 SYNCS.PHASECHK.TRANS64 P0, [R3+URZ+0x180], R0 ;  /* 0x00018000030085a7 */ /* 0x000ea400080010ff */
[----:B--2---:R-:W-:Y:S05]  /*8330*/  @!P0 BRA `(.L_x_161) ;  /* 0xfffffffc00f08947 */ /* 0x004fea000383ffff */
[----:B------:R-:W-:Y:S05]  /*8340*/  BRA `(.L_x_162) ;  /* 0xffffffb400a07947 */ /* 0x000fea000383ffff */
.L_x_71:
[----:B------:R-:W-:Y:S07]  /*8350*/  MOV R0, UR7 ;  /* 0x0000000700007c02 */ /* 0x000fee0008000f00 */
.L_x_163:
[----:B-1----:R1:W2:Y:S02]  /*8360*/  SYNCS.PHASECHK.TRANS64.TRYWAIT P0, [R0+URZ], R3 ;  /* 0x00000003000075a7 */ /* 0x0022a400080011ff */
[----:B--2---:R-:W-:Y:S05]  /*8370*/  @!P0 NANOSLEEP.SYNCS 0x989680 ;  /* 0x009896800000895d */ /* 0x004fea0003900000 */
[----:B------:R-:W2:Y:S02]  /*8380*/  @!P0 SYNCS.PHASECHK.TRANS64 P0, [R0+URZ], R3 ;  /* 0x00000003000085a7 */ /* 0x000ea400080010ff */
[----:B--2---:R-:W-:Y:S05]  /*8390*/  @!P0 BRA `(.L_x_163) ;  /* 0xfffffffc00f08947 */ /* 0x004fea000383ffff */
[----:B------:R-:W-:Y:S05]  /*83a0*/  BRA `(.L_x_70) ;  /* 0xffffffb400bc7947 */ /* 0x000fea000383ffff */
.L_x_74:
[----:B------:R-:W-:-:S07]  /*83b0*/  MOV R0, UR5 ;  /* 0x0000000500007c02 */ /* 0x000fce0008000f00 */
.L_x_164:
[----:B--2---:R2:W3:Y:S02]  /*83c0*/  SYNCS.PHASECHK.TRANS64.TRYWAIT P0, [R0+URZ], R3 ;  /* 0x00000003000075a7 */ /* 0x0044e400080011ff */
[----:B---3--:R-:W-:Y:S05]  /*83d0*/  @!P0 NANOSLEEP.SYNCS 0x989680 ;  /* 0x009896800000895d */ /* 0x008fea0003900000 */
[----:B------:R-:W3:Y:S02]  /*83e0*/  @!P0 SYNCS.PHASECHK.TRANS64 P0, [R0+URZ], R3 ;  /* 0x00000003000085a7 */ /* 0x000ee400080010ff */
[----:B---3--:R-:W-:Y:S05]  /*83f0*/  @!P0 BRA `(.L_x_164) ;  /* 0xfffffffc00f08947 */ /* 0x008fea000383ffff */
[----:B------:R-:W-:Y:S05]  /*8400*/  BRA `(.L_x_165) ;  /* 0xffffffb800707947 */ /* 0x000fea000383ffff */
.L_x_75:
[----:B------:R-:W-:-:S07]  /*8410*/  MOV R0, UR5 ;  /* 0x0000000500007c02 */ /* 0x000fce0008000f00 */
.L_x_166:
[----:B-1----:R1:W2:Y:S02]  /*8420*/  SYNCS.PHASECHK.TRANS64.TRYWAIT P0, [R0+URZ], R3 ;  /* 0x00000003000075a7 */ /* 0x0022a400080011ff */
[----:B--2---:R-:W-:Y:S05]  /*8430*/  @!P0 NANOSLEEP.SYNCS 0x989680 ;  /* 0x009896800000895d */ /* 0x004fea0003900000 */
[----:B------:R-:W2:Y:S02]  /*8440*/  @!P0 SYNCS.PHASECHK.TRANS64 P0, [R0+URZ], R3 ;  /* 0x00000003000085a7 */ /* 0x000ea400080010ff */
[----:B--2---:R-:W-:Y:S05]  /*8450*/  @!P0 BRA `(.L_x_166) ;  /* 0xfffffffc00f08947 */ /* 0x004fea000383ffff */
[----:B------:R-:W-:Y:S05]  /*8460*/  BRA `(.L_x_167) ;  /* 0xffffffb8007c7947 */ /* 0x000fea000383ffff */
.L_x_76:
[----:B------:R-:W-:-:S07]  /*8470*/  MOV R0, UR5 ;  /* 0x0000000500007c02 */ /* 0x000fce0008000f00 */
.L_x_168:
[----:B-1----:R1:W2:Y:S02]  /*8480*/  SYNCS.PHASECHK.TRANS64.TRYWAIT P0, [R0+URZ], R3 ;  /* 0x00000003000075a7 */ /* 0x0022a400080011ff */
[----:B--2---:R-:W-:Y:S05]  /*8490*/  @!P0 NANOSLEEP.SYNCS 0x989680 ;  /* 0x009896800000895d */ /* 0x004fea0003900000 */
[----:B------:R-:W2:Y:S02]  /*84a0*/  @!P0 SYNCS.PHASECHK.TRANS64 P0, [R0+URZ], R3 ;  /* 0x00000003000085a7 */ /* 0x000ea400080010ff */
[----:B--2---:R-:W-:Y:S05]  /*84b0*/  @!P0 BRA `(.L_x_168) ;  /* 0xfffffffc00f08947 */ /* 0x004fea000383ffff */
[----:B------:R-:W-:Y:S05]  /*84c0*/  BRA `(.L_x_169) ;  /* 0xffffffb800887947 */ /* 0x000fea000383ffff */
.L_x_77:
[----:B------:R-:W-:-:S07]  /*84d0*/  MOV R0, UR7 ;  /* 0x0000000700007c02 */ /* 0x000fce0008000f00 */
.L_x_170:
[----:B-1----:R1:W2:Y:S02]  /*84e0*/  SYNCS.PHASECHK.TRANS64.TRYWAIT P0, [R0+URZ], R3 ;  /* 0x00000003000075a7 */ /* 0x0022a400080011ff */
[----:B--2---:R-:W-:Y:S05]  /*84f0*/  @!P0 NANOSLEEP.SYNCS 0x989680 ;  /* 0x009896800000895d */ /* 0x004fea0003900000 */
[----:B------:R-:W2:Y:S02]  /*8500*/  @!P0 SYNCS.PHASECHK.TRANS64 P0, [R0+URZ], R3 ;  /* 0x00000003000085a7 */ /* 0x000ea400080010ff */
[----:B--2---:R-:W-:Y:S05]  /*8510*/  @!P0 BRA `(.L_x_170) ;  /* 0xfffffffc00f08947 */ /* 0x004fea000383ffff */
[----:B------:R-:W-:Y:S05]  /*8520*/  BRA `(.L_x_171) ;  /* 0xffffffb800947947 */ /* 0x000fea000383ffff */
.L_x_82:
[----:B--2---:R2:W3:Y:S02]  /*8530*/  SYNCS.PHASECHK.TRANS64.TRYWAIT P0, [R0+URZ+0x140], R3 ;  /* 0x00014003000075a7 */ /* 0x0044e400080011ff */
[----:B---3--:R-:W-:Y:S05]  /*8540*/  @!P0 NANOSLEEP.SYNCS 0x989680 ;  /* 0x009896800000895d */ /* 0x008fea0003900000 */
[----:B------:R-:W3:Y:S02]  /*8550*/  @!P0 SYNCS.PHASECHK.TRANS64 P0, [R0+URZ+0x140], R3 ;  /* 0x00014003000085a7 */ /* 0x000ee400080010ff */
[----:B---3--:R-:W-:Y:S05]  /*8560*/  @!P0 BRA `(.L_x_82) ;  /* 0xfffffffc00f08947 */ /* 0x008fea000383ffff */
[----:B------:R-:W-:Y:S05]  /*8570*/  BRA `(.L_x_172) ;  /* 0xffffffbc00987947 */ /* 0x000fea000383ffff */
.L_x_85:
[----:B------:R-:W-:Y:S07]  /*8580*/  MOV R0, UR7 ;  /* 0x0000000700007c02 */ /* 0x000fee0008000f00 */
.L_x_173:
[----:B--2---:R2:W3:Y:S02]  /*8590*/  SYNCS.PHASECHK.TRANS64.TRYWAIT P0, [R0+URZ+0x138], R3 ;  /* 0x00013803000075a7 */ /* 0x0044e400080011ff */
[----:B---3--:R-:W-:Y:S05]  /*85a0*/  @!P0 NANOSLEEP.SYNCS 0x989680 ;  /* 0x009896800000895d */ /* 0x008fea0003900000 */
[----:B------:R-:W3:Y:S02]  /*85b0*/  @!P0 SYNCS.PHASECHK.TRANS64 P0, [R0+URZ+0x138], R3 ;  /* 0x00013803000085a7 */ /* 0x000ee400080010ff */
[----:B---3--:R-:W-:Y:S05]  /*85c0*/  @!P0 BRA `(.L_x_173) ;  /* 0xfffffffc00f08947 */ /* 0x008fea000383ffff */
[----:B------:R-:W-:Y:S05]  /*85d0*/  BRA `(.L_x_84) ;  /* 0xffffffc000787947 */ /* 0x000fea000383ffff */
.L_x_88:
[----:B--2---:R-:W-:Y:S07]  /*85e0*/  MOV R3, UR7 ;  /* 0x0000000700037c02 */ /* 0x004fee0008000f00 */
.L_x_174:
[----:B-1----:R1:W2:Y:S02]  /*85f0*/  SYNCS.PHASECHK.TRANS64.TRYWAIT P0, [R3+URZ+0x120], R12 ;  /* 0x0001200c030075a7 */ /* 0x0022a400080011ff */
[----:B--2---:R-:W-:Y:S05]  /*8600*/  @!P0 NANOSLEEP.SYNCS 0x989680 ;  /* 0x009896800000895d */ /* 0x004fea0003900000 */
[----:B------:R-:W2:Y:S02]  /*8610*/  @!P0 SYNCS.PHASECHK.TRANS64 P0, [R3+URZ+0x120], R12 ;  /* 0x0001200c030085a7 */ /* 0x000ea400080010ff */
[----:B--2---:R-:W-:Y:S05]  /*8620*/  @!P0 BRA `(.L_x_174) ;  /* 0xfffffffc00f08947 */ /* 0x004fea000383ffff */
[----:B------:R-:W-:Y:S05]  /*8630*/  BRA `(.L_x_175) ;  /* 0xffffffc000f07947 */ /* 0x000fea000383ffff */
.L_x_89:
[----:B------:R-:W-:Y:S07]  /*8640*/  MOV R3, UR7 ;  /* 0x0000000700037c02 */ /* 0x000fee0008000f00 */
.L_x_176:
[----:B-1----:R1:W2:Y:S02]  /*8650*/  SYNCS.PHASECHK.TRANS64.TRYWAIT P0, [R3+URZ+0x128], R12 ;  /* 0x0001280c030075a7 */ /* 0x0022a400080011ff */
[----:B--2---:R-:W-:Y:S05]  /*8660*/  @!P0 NANOSLEEP.SYNCS 0x989680 ;  /* 0x009896800000895d */ /* 0x004fea0003900000 */
[----:B------:R-:W2:Y:S02]  /*8670*/  @!P0 SYNCS.PHASECHK.TRANS64 P0, [R3+URZ+0x128], R12 ;  /* 0x0001280c030085a7 */ /* 0x000ea400080010ff */
[----:B--2---:R-:W-:Y:S05]  /*8680*/  @!P0 BRA `(.L_x_176) ;  /* 0xfffffffc00f08947 */ /* 0x004fea000383ffff */
[----:B------:R-:W-:Y:S05]  /*8690*/  BRA `(.L_x_177) ;  /* 0xffffffc400707947 */ /* 0x000fea000383ffff */
.L_x_91:
[----:B------:R-:W-:-:S07]  /*86a0*/  MOV R0, UR7 ;  /* 0x0000000700007c02 */ /* 0x000fce0008000f00 */
.L_x_178:
[----:B-1----:R1:W3:Y:S02]  /*86b0*/  SYNCS.PHASECHK.TRANS64.TRYWAIT P0, [R0+URZ+0x120], R3 ;  /* 0x00012003000075a7 */ /* 0x0022e400080011ff */
[----:B---3--:R-:W-:Y:S05]  /*86c0*/  @!P0 NANOSLEEP.SYNCS 0x989680 ;  /* 0x009896800000895d */ /* 0x008fea0003900000 */
[----:B------:R-:W3:Y:S02]  /*86d0*/  @!P0 SYNCS.PHASECHK.TRANS64 P0, [R0+URZ+0x120], R3 ;  /* 0x00012003000085a7 */ /* 0x000ee400080010ff */
[----:B---3--:R-:W-:Y:S05]  /*86e0*/  @!P0 BRA `(.L_x_178) ;  /* 0xfffffffc00f08947 */ /* 0x008fea000383ffff */
[----:B------:R-:W-:Y:S05]  /*86f0*/  BRA `(.L_x_179) ;  /* 0xffffffc400e07947 */ /* 0x000fea000383ffff */
.L_x_93:
[----:B--2---:R2:W4:Y:S02]  /*8700*/  SYNCS.PHASECHK.TRANS64.TRYWAIT P0, [R0+URZ+0x140], R3 ;  /* 0x00014003000075a7 */ /* 0x00452400080011ff */
[----:B----4-:R-:W-:Y:S05]  /*8710*/  @!P0 NANOSLEEP.SYNCS 0x989680 ;  /* 0x009896800000895d */ /* 0x010fea0003900000 */
[----:B------:R-:W4:Y:S02]  /*8720*/  @!P0 SYNCS.PHASECHK.TRANS64 P0, [R0+URZ+0x140], R3 ;  /* 0x00014003000085a7 */ /* 0x000f2400080010ff */
[----:B----4-:R-:W-:Y:S05]  /*8730*/  @!P0 BRA `(.L_x_93) ;  /* 0xfffffffc00f08947 */ /* 0x010fea000383ffff */
[----:B------:R-:W-:Y:S05]  /*8740*/  BRA `(.L_x_180) ;  /* 0xffffffc800ac7947 */ /* 0x000fea000383ffff */
.L_x_104:
[----:B-1----:R1:W3:Y:S02]  /*8750*/  SYNCS.PHASECHK.TRANS64.TRYWAIT P1, [R0+URZ+0x110], R3 ;  /* 0x00011003000075a7 */ /* 0x0022e400080211ff */
[----:B---3--:R-:W-:Y:S05]  /*8760*/  @!P1 NANOSLEEP.SYNCS 0x989680 ;  /* 0x009896800000995d */ /* 0x008fea0003900000 */
[----:B------:R-:W3:Y:S02]  /*8770*/  @!P1 SYNCS.PHASECHK.TRANS64 P1, [R0+URZ+0x110], R3 ;  /* 0x00011003000095a7 */ /* 0x000ee400080210ff */
[----:B---3--:R-:W-:Y:S05]  /*8780*/  @!P1 BRA `(.L_x_104) ;  /* 0xfffffffc00f09947 */ /* 0x008fea000383ffff */
[----:B------:R-:W-:Y:S05]  /*8790*/  BRA `(.L_x_103) ;  /* 0xffffffd400c47947 */ /* 0x000fea000383ffff */
.L_x_106:
[----:B-1----:R1:W4:Y:S02]  /*87a0*/  SYNCS.PHASECHK.TRANS64.TRYWAIT P0, [R113+URZ+0x160], R2 ;  /* 0x00016002710075a7 */ /* 0x00232400080011ff */
[----:B----4-:R-:W-:Y:S05]  /*87b0*/  @!P0 NANOSLEEP.SYNCS 0x989680 ;  /* 0x009896800000895d */ /* 0x010fea0003900000 */
[----:B------:R-:W4:Y:S02]  /*87c0*/  @!P0 SYNCS.PHASECHK.TRANS64 P0, [R113+URZ+0x160], R2 ;  /* 0x00016002710085a7 */ /* 0x000f2400080010ff */
[----:B----4-:R-:W-:Y:S05]  /*87d0*/  @!P0 BRA `(.L_x_106) ;  /* 0xfffffffc00f08947 */ /* 0x010fea000383ffff */
[----:B------:R-:W-:Y:S05]  /*87e0*/  BRA `(.L_x_105) ;  /* 0xffffffd800187947 */ /* 0x000fea000383ffff */
.L_x_114:
[----:B--2---:R2:W3:Y:S02]  /*87f0*/  SYNCS.PHASECHK.TRANS64.TRYWAIT P0, [R32+URZ+0x110], R3 ;  /* 0x00011003200075a7 */ /* 0x0044e400080011ff */
[----:B---3--:R-:W-:Y:S05]  /*8800*/  @!P0 NANOSLEEP.SYNCS 0x989680 ;  /* 0x009896800000895d */ /* 0x008fea0003900000 */
[----:B------:R-:W3:Y:S02]  /*8810*/  @!P0 SYNCS.PHASECHK.TRANS64 P0, [R32+URZ+0x110], R3 ;  /* 0x00011003200085a7 */ /* 0x000ee400080010ff */
[----:B---3--:R-:W-:Y:S05]  /*8820*/  @!P0 BRA `(.L_x_114) ;  /* 0xfffffffc00f08947 */ /* 0x008fea000383ffff */
[----:B------:R-:W-:Y:S05]  /*8830*/  BRA `(.L_x_113) ;  /* 0xffffffe400087947 */ /* 0x000fea000383ffff */
        .weak           $__internal_0_$__cuda_sm10x_tcgen05_guardrail_trap_col_being_dealloced_not_returned_by_alloc
        .type           $__internal_0_$__cuda_sm10x_tcgen05_guardrail_trap_col_being_dealloced_not_returned_by_alloc,@function
        .size           $__internal_0_$__cuda_sm10x_tcgen05_guardrail_trap_col_being_dealloced_not_returned_by_alloc,($__internal_1_$__cuda_sm10x_tcgen05_guardrail_trap_phase_invalid_during_alloc - $__internal_0_$__cuda_sm10x_tcgen05_guardrail_trap_col_being_dealloced_not_returned_by_alloc)
$__internal_0_$__cuda_sm10x_tcgen05_guardrail_trap_col_being_dealloced_not_returned_by_alloc:
[----:B------:R-:W-:Y:S05]  /*8840*/  BPT.TRAP 0x1 ;  /* 0x000000040000795c */ /* 0x000fea0000300000 */
[----:B------:R-:W-:-:S04]  /*8850*/  HFMA2 R3, -RZ, RZ, 0, 0 ;  /* 0x00000000ff037431 */ /* 0x000fc800000001ff */
[----:B------:R-:W-:Y:S05]  /*8860*/  RET.REL.NODEC R2 `(_ZN7cutlass13device_kernelINS_4gemm6kernel13GemmUniversalIN4cute5tupleIJiiiiEEENS1_10collective13CollectiveMmaINS1_35MainloopSm100TmaUmmaWarpSpecializedILi17ELi2ELi4ENS5_IJNS4_1CILi1EEESB_SB_EEEEENS5_IJNSA_ILi64EEENSA_ILi128EEESE_EEENS_12float_e4m3_tENS5_IJlSB_lEEESH_SI_NS4_8TiledMMAINS4_8MMA_AtomIJNS4_10MMA_TraitsINS4_19SM100_MMA_F8F6F4_SSEJSH_SH_fSE_SF_NS4_17integral_constantINS4_4UMMA5MajorELSP_0EEESQ_NSN_INSO_7ScaleInELSR_0EEESS_EEEEEENS4_6LayoutISC_NS5_IJNSA_ILi0EEESW_SW_EEEEENS5_IJNS4_10UnderscoreESZ_SZ_EEEEENS4_13SM90_TMA_LOADENS4_14ComposedLayoutINS4_7SwizzleILi2ELi4ELi3EEENS4_18smem_ptr_flag_bitsILi8EEENSV_INS5_IJNSA_ILi8EEESE_EEENS5_IJSE_SB_EEEEEEEvNS4_8identityES12_S1C_vS1D_EENS_8epilogue10collective18CollectiveEpilogueINS1F_23Sm100TmaWarpSpecializedILi2ELi2ELi32ELb0ELb0EEEJSG_NS5_IJNSV_ISE_SB_EES1K_EEESH_SI_SH_SI_NS1F_6fusion15FusionCallbacksIS1J_NS1M_17LinearCombinationISH_fSH_fLNS_15FloatRoundStyleE2EEESG_S1L_JEEENS4_5SM1004TMEM4LOAD26SM100_TMEM_LOAD_16dp32b32xES12_S1C_NS4_39AutoVectorizingCopyWithAssumedAlignmentILi128EEENS4_14SM90_TMA_STOREES1C_S1X_S1X_EEEvvEEEEvNT_6ParamsE) ;  /* 0xffffff7402e47950 */ /* 0x000fea0003c3ffff */
        .weak           $__internal_1_$__cuda_sm10x_tcgen05_guardrail_trap_phase_invalid_during_alloc
        .type           $__internal_1_$__cuda_sm10x_tcgen05_guardrail_trap_phase_invalid_during_alloc,@function
        .size           $__internal_1_$__cuda_sm10x_tcgen05_guardrail_trap_phase_invalid_during_alloc,($__internal_2_$__cuda_sm10x_tcgen05_guardrail_trap_unallocated_columns_being_dealloced - $__internal_1_$__cuda_sm10x_tcgen05_guardrail_trap_phase_invalid_during_alloc)
$__internal_1_$__cuda_sm10x_tcgen05_guardrail_trap_phase_invalid_during_alloc:
[----:B------:R-:W-:Y:S05]  /*8870*/  BPT.TRAP 0x1 ;  /* 0x000000040000795c */ /* 0x000fea0000300000 */
[----:B------:R-:W-:-:S04]  /*8880*/  MOV R3, 0x0 ;  /* 0x0000000000037802 */ /* 0x000fc80000000f00 */
[----:B------:R-:W-:Y:S05]  /*8890*/  RET.REL.NODEC R2 `(_ZN7cutlass13device_kernelINS_4gemm6kernel13GemmUniversalIN4cute5tupleIJiiiiEEENS1_10collective13CollectiveMmaINS1_35MainloopSm100TmaUmmaWarpSpecializedILi17ELi2ELi4ENS5_IJNS4_1CILi1EEESB_SB_EEEEENS5_IJNSA_ILi64EEENSA_ILi128EEESE_EEENS_12float_e4m3_tENS5_IJlSB_lEEESH_SI_NS4_8TiledMMAINS4_8MMA_AtomIJNS4_10MMA_TraitsINS4_19SM100_MMA_F8F6F4_SSEJSH_SH_fSE_SF_NS4_17integral_constantINS4_4UMMA5MajorELSP_0EEESQ_NSN_INSO_7ScaleInELSR_0EEESS_EEEEEENS4_6LayoutISC_NS5_IJNSA_ILi0EEESW_SW_EEEEENS5_IJNS4_10UnderscoreESZ_SZ_EEEEENS4_13SM90_TMA_LOADENS4_14ComposedLayoutINS4_7SwizzleILi2ELi4ELi3EEENS4_18smem_ptr_flag_bitsILi8EEENSV_INS5_IJNSA_ILi8EEESE_EEENS5_IJSE_SB_EEEEEEEvNS4_8identityES12_S1C_vS1D_EENS_8epilogue10collective18CollectiveEpilogueINS1F_23Sm100TmaWarpSpecializedILi2ELi2ELi32ELb0ELb0EEEJSG_NS5_IJNSV_ISE_SB_EES1K_EEESH_SI_SH_SI_NS1F_6fusion15FusionCallbacksIS1J_NS1M_17LinearCombinationISH_fSH_fLNS_15FloatRoundStyleE2EEESG_S1L_JEEENS4_5SM1004TMEM4LOAD26SM100_TMEM_LOAD_16dp32b32xES12_S1C_NS4_39AutoVectorizingCopyWithAssumedAlignmentILi128EEENS4_14SM90_TMA_STOREES1C_S1X_S1X_EEEvvEEEEvNT_6ParamsE) ;  /* 0xffffff7402d87950 */ /* 0x000fea0003c3ffff */
        .weak           $__internal_2_$__cuda_sm10x_tcgen05_guardrail_trap_unallocated_columns_being_dealloced
        .type           $__internal_2_$__cuda_sm10x_tcgen05_guardrail_trap_unallocated_columns_being_dealloced,@function
        .size           $__internal_2_$__cuda_sm10x_tcgen05_guardrail_trap_unallocated_columns_being_dealloced,(.L_x_182 - $__internal_2_$__cuda_sm10x_tcgen05_guardrail_trap_unallocated_columns_being_dealloced)
$__internal_2_$__cuda_sm10x_tcgen05_guardrail_trap_unallocated_columns_being_dealloced:
[----:B------:R-:W-:Y:S05]  /*88a0*/  BPT.TRAP 0x1 ;  /* 0x000000040000795c */ /* 0x000fea0000300000 */
[----:B------:R-:W-:-:S04]  /*88b0*/  HFMA2 R3, -RZ, RZ, 0, 0 ;  /* 0x00000000ff037431 */ /* 0x000fc800000001ff */
[----:B------:R-:W-:Y:S05]  /*88c0*/  RET.REL.NODEC R2 `(_ZN7cutlass13device_kernelINS_4gemm6kernel13GemmUniversalIN4cute5tupleIJiiiiEEENS1_10collective13CollectiveMmaINS1_35MainloopSm100TmaUmmaWarpSpecializedILi17ELi2ELi4ENS5_IJNS4_1CILi1EEESB_SB_EEEEENS5_IJNSA_ILi64EEENSA_ILi128EEESE_EEENS_12float_e4m3_tENS5_IJlSB_lEEESH_SI_NS4_8TiledMMAINS4_8MMA_AtomIJNS4_10MMA_TraitsINS4_19SM100_MMA_F8F6F4_SSEJSH_SH_fSE_SF_NS4_17integral_constantINS4_4UMMA5MajorELSP_0EEESQ_NSN_INSO_7ScaleInELSR_0EEESS_EEEEEENS4_6LayoutISC_NS5_IJNSA_ILi0EEESW_SW_EEEEENS5_IJNS4_10UnderscoreESZ_SZ_EEEEENS4_13SM90_TMA_LOADENS4_14ComposedLayoutINS4_7SwizzleILi2ELi4ELi3EEENS4_18smem_ptr_flag_bitsILi8EEENSV_INS5_IJNSA_ILi8EEESE_EEENS5_IJSE_SB_EEEEEEEvNS4_8identityES12_S1C_vS1D_EENS_8epilogue10collective18CollectiveEpilogueINS1F_23Sm100TmaWarpSpecializedILi2ELi2ELi32ELb0ELb0EEEJSG_NS5_IJNSV_ISE_SB_EES1K_EEESH_SI_SH_SI_NS1F_6fusion15FusionCallbacksIS1J_NS1M_17LinearCombinationISH_fSH_fLNS_15FloatRoundStyleE2EEESG_S1L_JEEENS4_5SM1004TMEM4LOAD26SM100_TMEM_LOAD_16dp32b32xES12_S1C_NS4_39AutoVectorizingCopyWithAssumedAlignmentILi128EEENS4_14SM90_TMA_STOREES1C_S1X_S1X_EEEvvEEEEvNT_6ParamsE) ;  /* 0xffffff7402cc7950 */ /* 0x000fea0003c3ffff */
.L_x_181:
[----:B------:R-:W-:-:S00]  /*88d0*/  BRA `(.L_x_181) ;  /* 0xfffffffc00fc7947 */ /* 0x000fc0000383ffff */
[----:B------:R-:W-:-:S00]  /*88e0*/  NOP ;  /* 0x0000000000007918 */ /* 0x000fc00000000000 */
        /* <DEDUP_REMOVED lines=9> */
.L_x_182:


//--------------------- .nv.global.init           --------------------------
	.section	.nv.global.init,"aw",@progbits
.nv.global.init:
	.type		$str$27,@object
	.size		$str$27,($str$28 - $str$27)
$str$27:
        /*0000*/ 	.byte	0x28, 0x61, 0x64, 0x64, 0x72, 0x65, 0x73, 0x73, 0x20, 0x26, 0x20, 0x6d, 0x61, 0x73, 0x6b, 0x29
        /*0010*/ 	.byte	0x20, 0x3d, 0x3d, 0x20, 0x30, 0x00
	.type		$str$28,@object
	.size		$str$28,($str$26 - $str$28)
$str$28:
        /*0016*/ 	.byte	0x2f, 0x74, 0x6d, 0x70, 0x2f, 0x63, 0x75, 0x74, 0x6c, 0x61, 0x73, 0x73, 0x5f, 0x73, 0x77, 0x65
        /*0026*/ 	.byte	0x65, 0x70, 0x5f, 0x73, 0x72, 0x63, 0x2f, 0x69, 0x6e, 0x63, 0x6c, 0x75, 0x64, 0x65, 0x2f, 0x63
        /*0036*/ 	.byte	0x75, 0x74, 0x65, 0x2f, 0x70, 0x6f, 0x69, 0x6e, 0x74, 0x65, 0x72, 0x5f, 0x66, 0x6c, 0x61, 0x67
        /*0046*/ 	.byte	0x67, 0x65, 0x64, 0x2e, 0x68, 0x70, 0x70, 0x00
	.type		$str$26,@object
	.size		$str$26,($str$25 - $str$26)
$str$26:
        /*004e*/ 	.byte	0x2f, 0x74, 0x6d, 0x70, 0x2f, 0x63, 0x75, 0x74, 0x6c, 0x61, 0x73, 0x73, 0x5f, 0x73, 0x77, 0x65
        /*005e*/ 	.byte	0x65, 0x70, 0x5f, 0x73, 0x72, 0x63, 0x2f, 0x69, 0x6e, 0x63, 0x6c, 0x75, 0x64, 0x65, 0x2f, 0x63
        /*006e*/ 	.byte	0x75, 0x74, 0x65, 0x2f, 0x61, 0x74, 0x6f, 0x6d, 0x2f, 0x63, 0x6f, 0x70, 0x79, 0x5f, 0x74, 0x72
        /*007e*/ 	.byte	0x61, 0x69, 0x74, 0x73, 0x5f, 0x73, 0x6d, 0x31, 0x30, 0x30, 0x2e, 0x68, 0x70, 0x70, 0x00
	.type		$str$25,@object
	.size		$str$25,(__unnamed_1 - $str$25)
$str$25:
        /*008d*/ 	.byte	0x28, 0x28, 0x75, 0x69, 0x6e, 0x74, 0x33, 0x32, 0x5f, 0x74, 0x28, 0x74, 0x68, 0x72, 0x65, 0x61
        /*009d*/ 	.byte	0x64, 0x49, 0x64, 0x78, 0x2e, 0x78, 0x29, 0x20, 0x2f, 0x20, 0x33, 0x32, 0x29, 0x20, 0x25, 0x20
        /*00ad*/ 	.byte	0x34, 0x29, 0x20, 0x3d, 0x3d, 0x20, 0x28, 0x28, 0x28, 0x74, 0x6d, 0x65, 0x6d, 0x5f, 0x61, 0x64
        /*00bd*/ 	.byte	0x64, 0x72, 0x20, 0x3e, 0x3e, 0x20, 0x31, 0x36, 0x29, 0x20, 0x2f, 0x20, 0x33, 0x32, 0x29, 0x20
        /*00cd*/ 	.byte	0x25, 0x20, 0x34, 0x29, 0x00
	.type		__unnamed_1,@object
	.size		__unnamed_1,(__unnamed_2 - __unnamed_1)
__unnamed_1:
        /*00d2*/ 	.byte	0x61, 0x75, 0x74, 0x6f, 0x20, 0x63, 0x75, 0x74, 0x65, 0x3a, 0x3a, 0x61, 0x73, 0x5f, 0x70, 0x6f
        /* <DEDUP_REMOVED lines=24> */
        /*0262*/ 	.byte	0x3c, 0x34, 0x30, 0x39, 0x36, 0x3e, 0x3e, 0x3e, 0x3e, 0x5d, 0x00
	.type		__unnamed_2,@object
	.size		__unnamed_2,(.L_2 - __unnamed_2)
__unnamed_2:
        /* <DEDUP_REMOVED lines=40> */
        /*04ed*/ 	.byte	0x74, 0x65, 0x3a, 0x3a, 0x43, 0x3c, 0x30, 0x3e, 0x3e, 0x3e, 0x3e, 0x5d, 0x00
.L_2:


//--------------------- .nv.shared._ZN7cutlass13device_kernelINS_4gemm6kernel13GemmUniversalIN4cute5tupleIJiiiiEEENS1_10collective13CollectiveMmaINS1_35MainloopSm100TmaUmmaWarpSpecializedILi17ELi2ELi4ENS5_IJNS4_1CILi1EEESB_SB_EEEEENS5_IJNSA_ILi64EEENSA_ILi128EEESE_EEENS_12float_e4m3_tENS5_IJlSB_lEEESH_SI_NS4_8TiledMMAINS4_8MMA_AtomIJNS4_10MMA_TraitsINS4_19SM100_MMA_F8F6F4_SSEJSH_SH_fSE_SF_NS4_17integral_constantINS4_4UMMA5MajorELSP_0EEESQ_NSN_INSO_7ScaleInELSR_0EEESS_EEEEEENS4_6LayoutISC_NS5_IJNSA_ILi0EEESW_SW_EEEEENS5_IJNS4_10UnderscoreESZ_SZ_EEEEENS4_13SM90_TMA_LOADENS4_14ComposedLayoutINS4_7SwizzleILi2ELi4ELi3EEENS4_18smem_ptr_flag_bitsILi8EEENSV_INS5_IJNSA_ILi8EEESE_EEENS5_IJSE_SB_EEEEEEEvNS4_8identityES12_S1C_vS1D_EENS_8epilogue10collective18CollectiveEpilogueINS1F_23Sm100TmaWarpSpecializedILi2ELi2ELi32ELb0ELb0EEEJSG_NS5_IJNSV_ISE_SB_EES1K_EEESH_SI_SH_SI_NS1F_6fusion15FusionCallbacksIS1J_NS1M_17LinearCombinationISH_fSH_fLNS_15FloatRoundStyleE2EEESG_S1L_JEEENS4_5SM1004TMEM4LOAD26SM100_TMEM_LOAD_16dp32b32xES12_S1C_NS4_39AutoVectorizingCopyWithAssumedAlignmentILi128EEENS4_14SM90_TMA_STOREES1C_S1X_S1X_EEEvvEEEEvNT_6ParamsE --------------------------
	.section	.nv.shared._ZN7cutlass13device_kernelINS_4gemm6kernel13GemmUniversalIN4cute5tupleIJiiiiEEENS1_10collective13CollectiveMmaINS1_35MainloopSm100TmaUmmaWarpSpecializedILi17ELi2ELi4ENS5_IJNS4_1CILi1EEESB_SB_EEEEENS5_IJNSA_ILi64EEENSA_ILi128EEESE_EEENS_12float_e4m3_tENS5_IJlSB_lEEESH_SI_NS4_8TiledMMAINS4_8MMA_AtomIJNS4_10MMA_TraitsINS4_19SM100_MMA_F8F6F4_SSEJSH_SH_fSE_SF_NS4_17integral_constantINS4_4UMMA5MajorELSP_0EEESQ_NSN_INSO_7ScaleInELSR_0EEESS_EEEEEENS4_6LayoutISC_NS5_IJNSA_ILi0EEESW_SW_EEEEENS5_IJNS4_10UnderscoreESZ_SZ_EEEEENS4_13SM90_TMA_LOADENS4_14ComposedLayoutINS4_7SwizzleILi2ELi4ELi3EEENS4_18smem_ptr_flag_bitsILi8EEENSV_INS5_IJNSA_ILi8EEESE_EEENS5_IJSE_SB_EEEEEEEvNS4_8identityES12_S1C_vS1D_EENS_8epilogue10collective18CollectiveEpilogueINS1F_23Sm100TmaWarpSpecializedILi2ELi2ELi32ELb0ELb0EEEJSG_NS5_IJNSV_ISE_SB_EES1K_EEESH_SI_SH_SI_NS1F_6fusion15FusionCallbacksIS1J_NS1M_17LinearCombinationISH_fSH_fLNS_15FloatRoundStyleE2EEESG_S1L_JEEENS4_5SM1004TMEM4LOAD26SM100_TMEM_LOAD_16dp32b32xES12_S1C_NS4_39AutoVectorizingCopyWithAssumedAlignmentILi128EEENS4_14SM90_TMA_STOREES1C_S1X_S1X_EEEvvEEEEvNT_6ParamsE,"aw",@nobits
	.sectionflags	@""
	.align	16
	.zero		1024


//--------------------- .nv.shared.reserved.0     --------------------------
	.section	.nv.shared.reserved.0,"aw",@nobits
	.weak		__nv_reservedSMEM_offset_0_alias
	.size		__nv_reservedSMEM_offset_0_alias, 0, 64
	.other		__nv_reservedSMEM_offset_0_alias,@"STO_CUDA_RESERVED_SHARED STV_DEFAULT"
__nv_reservedSMEM_offset_0_alias:
	.zero		0
.nv.shared.reserved.0:
	.zero		64
	.weak		__nv_reservedSMEM_tcgen05_partition
	.type		__nv_reservedSMEM_tcgen05_partition,@object
	.size		__nv_reservedSMEM_tcgen05_partition,(.L_0 - __nv_reservedSMEM_tcgen05_partition)
__nv_reservedSMEM_tcgen05_partition:
	.zero		32
.L_0:


//--------------------- .nv.global                --------------------------
	.section	.nv.global,"aw",@nobits
.nv.global:
	.type		_ZN39_INTERNAL_dbee619c_4_k_cu_8c1178b1_73054cute1_E,@object
	.size		_ZN39_INTERNAL_dbee619c_4_k_cu_8c1178b1_73054cute1_E,(_ZN39_INTERNAL_dbee619c_4_k_cu_8c1178b1_73054cuda3std3__45__cpo6cbeginE - _ZN39_INTERNAL_dbee619c_4_k_cu_8c1178b1_73054cute1_E)
_ZN39_INTERNAL_dbee619c_4_k_cu_8c1178b1_73054cute1_E:
	.zero		1
	.type		_ZN39_INTERNAL_dbee619c_4_k_cu_8c1178b1_73054cuda3std3__45__cpo6cbeginE,@object
	.size		_ZN39_INTERNAL_dbee619c_4_k_cu_8c1178b1_73054cuda3std3__45__cpo6cbeginE,(_ZN39_INTERNAL_dbee619c_4_k_cu_8c1178b1_73054cuda3std3__48in_placeE - _ZN39_INTERNAL_dbee619c_4_k_cu_8c1178b1_73054cuda3std3__45__cpo6cbeginE)
_ZN39_INTERNAL_dbee619c_4_k_cu_8c1178b1_73054cuda3std3__45__cpo6cbeginE:
	.zero		1
	.type		_ZN39_INTERNAL_dbee619c_4_k_cu_8c1178b1_73054cuda3std3__48in_placeE,@object
	.size		_ZN39_INTERNAL_dbee619c_4_k_cu_8c1178b1_73054cuda3std3__48in_placeE,(_ZN39_INTERNAL_dbee619c_4_k_cu_8c1178b1_73054cuda3std6ranges3__45__cpo9iter_moveE - _ZN39_INTERNAL_dbee619c_4_k_cu_8c1178b1_73054cuda3std3__48in_placeE)
_ZN39_INTERNAL_dbee619c_4_k_cu_8c1178b1_73054cuda3std3__48in_placeE:
	.zero		1
	.type		_ZN39_INTERNAL_dbee619c_4_k_cu_8c1178b1_73054cuda3std6ranges3__45__cpo9iter_moveE,@object
	.size		_ZN39_INTERNAL_dbee619c_4_k_cu_8c1178b1_73054cuda3std6ranges3__45__cpo9iter_moveE,(_ZN39_INTERNAL_dbee619c_4_k_cu_8c1178b1_73054cuda3std3__45__cpo5beginE - _ZN39_INTERNAL_dbee619c_4_k_cu_8c1178b1_73054cuda3std6ranges3__45__cpo9iter_moveE)
_ZN39_INTERNAL_dbee619c_4_k_cu_8c1178b1_73054cuda3std6ranges3__45__cpo9iter_moveE:
	.zero		1
	.type		_ZN39_INTERNAL_dbee619c_4_k_cu_8c1178b1_73054cuda3std3__45__cpo5beginE,@object
	.size		_ZN39_INTERNAL_dbee619c_4_k_cu_8c1178b1_73054cuda3std3__45__cpo5beginE,(_ZN39_INTERNAL_dbee619c_4_k_cu_8c1178b1_73054cuda3std3__441_GLOBAL__N__dbee619c_4_k_cu_8c1178b1_73056ignoreE - _ZN39_INTERNAL_dbee619c_4_k_cu_8c1178b1_73054cuda3std3__45__cpo5beginE)
_ZN39_INTERNAL_dbee619c_4_k_cu_8c1178b1_73054cuda3std3__45__cpo5beginE:
	.zero		1
	.type		_ZN39_INTERNAL_dbee619c_4_k_cu_8c1178b1_73054cuda3std3__441_GLOBAL__N__dbee619c_4_k_cu_8c1178b1_73056ignoreE,@object
	.size		_ZN39_INTERNAL_dbee619c_4_k_cu_8c1178b1_73054cuda3std3__441_GLOBAL__N__dbee619c_4_k_cu_8c1178b1_73056ignoreE,(_ZN39_INTERNAL_dbee619c_4_k_cu_8c1178b1_73054cute7productE - _ZN39_INTERNAL_dbee619c_4_k_cu_8c1178b1_73054cuda3std3__441_GLOBAL__N__dbee619c_4_k_cu_8c1178b1_73056ignoreE)
_ZN39_INTERNAL_dbee619c_4_k_cu_8c1178b1_73054cuda3std3__441_GLOBAL__N__dbee619c_4_k_cu_8c1178b1_73056ignoreE:
	.zero		1
	.type		_ZN39_INTERNAL_dbee619c_4_k_cu_8c1178b1_73054cute7productE,@object
	.size		_ZN39_INTERNAL_dbee619c_4_k_cu_8c1178b1_73054cute7productE,(_ZN39_INTERNAL_dbee619c_4_k_cu_8c1178b1_73054cuda3std3__45__cpo3endE - _ZN39_INTERNAL_dbee619c_4_k_cu_8c1178b1_73054cute7productE)
_ZN39_INTERNAL_dbee619c_4_k_cu_8c1178b1_73054cute7productE:
	.zero		1
	.type		_ZN39_INTERNAL_dbee619c_4_k_cu_8c1178b1_73054cuda3std3__45__cpo3endE,@object
	.size		_ZN39_INTERNAL_dbee619c_4_k_cu_8c1178b1_73054cuda3std3__45__cpo3endE,(_ZN39_INTERNAL_dbee619c_4_k_cu_8c1178b1_73054cuda3std3__419piecewise_constructE - _ZN39_INTERNAL_dbee619c_4_k_cu_8c1178b1_73054cuda3std3__45__cpo3endE)
_ZN39_INTERNAL_dbee619c_4_k_cu_8c1178b1_73054cuda3std3__45__cpo3endE:
	.zero		1
	.type		_ZN39_INTERNAL_dbee619c_4_k_cu_8c1178b1_73054cuda3std3__419piecewise_constructE,@object
	.size		_ZN39_INTERNAL_dbee619c_4_k_cu_8c1178b1_73054cuda3std3__419piecewise_constructE,(_ZN39_INTERNAL_dbee619c_4_k_cu_8c1178b1_73054cuda3std3__45__cpo4cendE - _ZN39_INTERNAL_dbee619c_4_k_cu_8c1178b1_73054cuda3std3__419piecewise_constructE)
_ZN39_INTERNAL_dbee619c_4_k_cu_8c1178b1_73054cuda3std3__419piecewise_constructE:
	.zero		1
	.type		_ZN39_INTERNAL_dbee619c_4_k_cu_8c1178b1_73054cuda3std3__45__cpo4cendE,@object
	.size		_ZN39_INTERNAL_dbee619c_4_k_cu_8c1178b1_73054cuda3std3__45__cpo4cendE,(_ZN39_INTERNAL_dbee619c_4_k_cu_8c1178b1_73054cuda3std6ranges3__45__cpo4swapE - _ZN39_INTERNAL_dbee619c_4_k_cu_8c1178b1_73054cuda3std3__45__cpo4cendE)
_ZN39_INTERNAL_dbee619c_4_k_cu_8c1178b1_73054cuda3std3__45__cpo4cendE:
	.zero		1
	.type		_ZN39_INTERNAL_dbee619c_4_k_cu_8c1178b1_73054cuda3std6ranges3__45__cpo4swapE,@object
	.size		_ZN39_INTERNAL_dbee619c_4_k_cu_8c1178b1_73054cuda3std6ranges3__45__cpo4swapE,(.L_10 - _ZN39_INTERNAL_dbee619c_4_k_cu_8c1178b1_73054cuda3std6ranges3__45__cpo4swapE)
_ZN39_INTERNAL_dbee619c_4_k_cu_8c1178b1_73054cuda3std6ranges3__45__cpo4swapE:
	.zero		1
.L_10:


//--------------------- .nv.constant0._ZN7cutlass13device_kernelINS_4gemm6kernel13GemmUniversalIN4cute5tupleIJiiiiEEENS1_10collective13CollectiveMmaINS1_35MainloopSm100TmaUmmaWarpSpecializedILi17ELi2ELi4ENS5_IJNS4_1CILi1EEESB_SB_EEEEENS5_IJNSA_ILi64EEENSA_ILi128EEESE_EEENS_12float_e4m3_tENS5_IJlSB_lEEESH_SI_NS4_8TiledMMAINS4_8MMA_AtomIJNS4_10MMA_TraitsINS4_19SM100_MMA_F8F6F4_SSEJSH_SH_fSE_SF_NS4_17integral_constantINS4_4UMMA5MajorELSP_0EEESQ_NSN_INSO_7ScaleInELSR_0EEESS_EEEEEENS4_6LayoutISC_NS5_IJNSA_ILi0EEESW_SW_EEEEENS5_IJNS4_10UnderscoreESZ_SZ_EEEEENS4_13SM90_TMA_LOADENS4_14ComposedLayoutINS4_7SwizzleILi2ELi4ELi3EEENS4_18smem_ptr_flag_bitsILi8EEENSV_INS5_IJNSA_ILi8EEESE_EEENS5_IJSE_SB_EEEEEEEvNS4_8identityES12_S1C_vS1D_EENS_8epilogue10collective18CollectiveEpilogueINS1F_23Sm100TmaWarpSpecializedILi2ELi2ELi32ELb0ELb0EEEJSG_NS5_IJNSV_ISE_SB_EES1K_EEESH_SI_SH_SI_NS1F_6fusion15FusionCallbacksIS1J_NS1M_17LinearCombinationISH_fSH_fLNS_15FloatRoundStyleE2EEESG_S1L_JEEENS4_5SM1004TMEM4LOAD26SM100_TMEM_LOAD_16dp32b32xES12_S1C_NS4_39AutoVectorizingCopyWithAssumedAlignmentILi128EEENS4_14SM90_TMA_STOREES1C_S1X_S1X_EEEvvEEEEvNT_6ParamsE --------------------------
	.section	.nv.constant0._ZN7cutlass13device_kernelINS_4gemm6kernel13GemmUniversalIN4cute5tupleIJiiiiEEENS1_10collective13CollectiveMmaINS1_35MainloopSm100TmaUmmaWarpSpecializedILi17ELi2ELi4ENS5_IJNS4_1CILi1EEESB_SB_EEEEENS5_IJNSA_ILi64EEENSA_ILi128EEESE_EEENS_12float_e4m3_tENS5_IJlSB_lEEESH_SI_NS4_8TiledMMAINS4_8MMA_AtomIJNS4_10MMA_TraitsINS4_19SM100_MMA_F8F6F4_SSEJSH_SH_fSE_SF_NS4_17integral_constantINS4_4UMMA5MajorELSP_0EEESQ_NSN_INSO_7ScaleInELSR_0EEESS_EEEEEENS4_6LayoutISC_NS5_IJNSA_ILi0EEESW_SW_EEEEENS5_IJNS4_10UnderscoreESZ_SZ_EEEEENS4_13SM90_TMA_LOADENS4_14ComposedLayoutINS4_7SwizzleILi2ELi4ELi3EEENS4_18smem_ptr_flag_bitsILi8EEENSV_INS5_IJNSA_ILi8EEESE_EEENS5_IJSE_SB_EEEEEEEvNS4_8identityES12_S1C_vS1D_EENS_8epilogue10collective18CollectiveEpilogueINS1F_23Sm100TmaWarpSpecializedILi2ELi2ELi32ELb0ELb0EEEJSG_NS5_IJNSV_ISE_SB_EES1K_EEESH_SI_SH_SI_NS1F_6fusion15FusionCallbacksIS1J_NS1M_17LinearCombinationISH_fSH_fLNS_15FloatRoundStyleE2EEESG_S1L_JEEENS4_5SM1004TMEM4LOAD26SM100_TMEM_LOAD_16dp32b32xES12_S1C_NS4_39AutoVectorizingCopyWithAssumedAlignmentILi128EEENS4_14SM90_TMA_STOREES1C_S1X_S1X_EEEvvEEEEvNT_6ParamsE,"a",@progbits
	.sectionflags	@""
	.align	4
.nv.constant0._ZN7cutlass13device_kernelINS_4gemm6kernel13GemmUniversalIN4cute5tupleIJiiiiEEENS1_10collective13CollectiveMmaINS1_35MainloopSm100TmaUmmaWarpSpecializedILi17ELi2ELi4ENS5_IJNS4_1CILi1EEESB_SB_EEEEENS5_IJNSA_ILi64EEENSA_ILi128EEESE_EEENS_12float_e4m3_tENS5_IJlSB_lEEESH_SI_NS4_8TiledMMAINS4_8MMA_AtomIJNS4_10MMA_TraitsINS4_19SM100_MMA_F8F6F4_SSEJSH_SH_fSE_SF_NS4_17integral_constantINS4_4UMMA5MajorELSP_0EEESQ_NSN_INSO_7ScaleInELSR_0EEESS_EEEEEENS4_6LayoutISC_NS5_IJNSA_ILi0EEESW_SW_EEEEENS5_IJNS4_10UnderscoreESZ_SZ_EEEEENS4_13SM90_TMA_LOADENS4_14ComposedLayoutINS4_7SwizzleILi2ELi4ELi3EEENS4_18smem_ptr_flag_bitsILi8EEENSV_INS5_IJNSA_ILi8EEESE_EEENS5_IJSE_SB_EEEEEEEvNS4_8identityES12_S1C_vS1D_EENS_8epilogue10collective18CollectiveEpilogueINS1F_23Sm100TmaWarpSpecializedILi2ELi2ELi32ELb0ELb0EEEJSG_NS5_IJNSV_ISE_SB_EES1K_EEESH_SI_SH_SI_NS1F_6fusion15FusionCallbacksIS1J_NS1M_17LinearCombinationISH_fSH_fLNS_15FloatRoundStyleE2EEESG_S1L_JEEENS4_5SM1004TMEM4LOAD26SM100_TMEM_LOAD_16dp32b32xES12_S1C_NS4_39AutoVectorizingCopyWithAssumedAlignmentILi128EEENS4_14SM90_TMA_STOREES1C_S1X_S1X_EEEvvEEEEvNT_6ParamsE:
	.zero		2944


//--------------------- SYMBOLS --------------------------

	.type		.nv.reservedSmem.offset0,@object
	.size		.nv.reservedSmem.offset0,0x4
	.type		.nv.reservedSmem.cap,@object
	.size		.nv.reservedSmem.cap,0x4
	.type		__assertfail,@function
